//
// Generated by NVIDIA NVVM Compiler
//
// Compiler Build ID: CL-36424714
// Cuda compilation tools, release 13.0, V13.0.88
// Based on NVVM 20.0.0
//

.version 9.0
.target sm_100
.address_size 64

	// .globl	_Z12LayerNormOnePfS_if

.visible .entry _Z12LayerNormOnePfS_if(
	.param .u64 .ptr .align 1 _Z12LayerNormOnePfS_if_param_0,
	.param .u64 .ptr .align 1 _Z12LayerNormOnePfS_if_param_1,
	.param .u32 _Z12LayerNormOnePfS_if_param_2,
	.param .f32 _Z12LayerNormOnePfS_if_param_3
)
{
	.reg .pred 	%p<29>;
	.reg .b32 	%r<69>;
	.reg .b32 	%f<288>;
	.reg .b64 	%rd<54>;

	ld.param.u64 	%rd27, [_Z12LayerNormOnePfS_if_param_0];
	ld.param.u64 	%rd28, [_Z12LayerNormOnePfS_if_param_1];
	ld.param.u32 	%r46, [_Z12LayerNormOnePfS_if_param_2];
	ld.param.f32 	%f30, [_Z12LayerNormOnePfS_if_param_3];
	cvta.to.global.u64 	%rd1, %rd28;
	cvta.to.global.u64 	%rd2, %rd27;
	mov.u32 	%r47, %ctaid.x;
	mov.u32 	%r48, %tid.x;
	mov.u32 	%r49, %ntid.x;
	mad.lo.s32 	%r50, %r48, %r49, %r47;
	setp.gt.s32 	%p1, %r50, %r46;
	@%p1 bra 	$L__BB0_40;
	setp.lt.s32 	%p2, %r46, 1;
	mov.f32 	%f278, 0f00000000;
	@%p2 bra 	$L__BB0_14;
	and.b32  	%r1, %r46, 15;
	setp.lt.u32 	%p3, %r46, 16;
	mov.f32 	%f278, 0f00000000;
	mov.b32 	%r56, 0;
	@%p3 bra 	$L__BB0_5;
	and.b32  	%r56, %r46, 2147483632;
	neg.s32 	%r54, %r56;
	add.s64 	%rd46, %rd2, 32;
	mov.f32 	%f278, 0f00000000;
$L__BB0_4:
	.pragma "nounroll";
	ld.global.f32 	%f35, [%rd46+-32];
	add.f32 	%f36, %f278, %f35;
	ld.global.f32 	%f37, [%rd46+-28];
	add.f32 	%f38, %f36, %f37;
	ld.global.f32 	%f39, [%rd46+-24];
	add.f32 	%f40, %f38, %f39;
	ld.global.f32 	%f41, [%rd46+-20];
	add.f32 	%f42, %f40, %f41;
	ld.global.f32 	%f43, [%rd46+-16];
	add.f32 	%f44, %f42, %f43;
	ld.global.f32 	%f45, [%rd46+-12];
	add.f32 	%f46, %f44, %f45;
	ld.global.f32 	%f47, [%rd46+-8];
	add.f32 	%f48, %f46, %f47;
	ld.global.f32 	%f49, [%rd46+-4];
	add.f32 	%f50, %f48, %f49;
	ld.global.f32 	%f51, [%rd46];
	add.f32 	%f52, %f50, %f51;
	ld.global.f32 	%f53, [%rd46+4];
	add.f32 	%f54, %f52, %f53;
	ld.global.f32 	%f55, [%rd46+8];
	add.f32 	%f56, %f54, %f55;
	ld.global.f32 	%f57, [%rd46+12];
	add.f32 	%f58, %f56, %f57;
	ld.global.f32 	%f59, [%rd46+16];
	add.f32 	%f60, %f58, %f59;
	ld.global.f32 	%f61, [%rd46+20];
	add.f32 	%f62, %f60, %f61;
	ld.global.f32 	%f63, [%rd46+24];
	add.f32 	%f64, %f62, %f63;
	ld.global.f32 	%f65, [%rd46+28];
	add.f32 	%f278, %f64, %f65;
	add.s32 	%r54, %r54, 16;
	add.s64 	%rd46, %rd46, 64;
	setp.ne.s32 	%p4, %r54, 0;
	@%p4 bra 	$L__BB0_4;
$L__BB0_5:
	setp.eq.s32 	%p5, %r1, 0;
	@%p5 bra 	$L__BB0_14;
	and.b32  	%r7, %r46, 7;
	setp.lt.u32 	%p6, %r1, 8;
	@%p6 bra 	$L__BB0_8;
	mul.wide.u32 	%rd29, %r56, 4;
	add.s64 	%rd30, %rd2, %rd29;
	ld.global.f32 	%f67, [%rd30];
	add.f32 	%f68, %f278, %f67;
	ld.global.f32 	%f69, [%rd30+4];
	add.f32 	%f70, %f68, %f69;
	ld.global.f32 	%f71, [%rd30+8];
	add.f32 	%f72, %f70, %f71;
	ld.global.f32 	%f73, [%rd30+12];
	add.f32 	%f74, %f72, %f73;
	ld.global.f32 	%f75, [%rd30+16];
	add.f32 	%f76, %f74, %f75;
	ld.global.f32 	%f77, [%rd30+20];
	add.f32 	%f78, %f76, %f77;
	ld.global.f32 	%f79, [%rd30+24];
	add.f32 	%f80, %f78, %f79;
	ld.global.f32 	%f81, [%rd30+28];
	add.f32 	%f278, %f80, %f81;
	add.s32 	%r56, %r56, 8;
$L__BB0_8:
	setp.eq.s32 	%p7, %r7, 0;
	@%p7 bra 	$L__BB0_14;
	and.b32  	%r10, %r46, 3;
	setp.lt.u32 	%p8, %r7, 4;
	@%p8 bra 	$L__BB0_11;
	mul.wide.u32 	%rd31, %r56, 4;
	add.s64 	%rd32, %rd2, %rd31;
	ld.global.f32 	%f83, [%rd32];
	add.f32 	%f84, %f278, %f83;
	ld.global.f32 	%f85, [%rd32+4];
	add.f32 	%f86, %f84, %f85;
	ld.global.f32 	%f87, [%rd32+8];
	add.f32 	%f88, %f86, %f87;
	ld.global.f32 	%f89, [%rd32+12];
	add.f32 	%f278, %f88, %f89;
	add.s32 	%r56, %r56, 4;
$L__BB0_11:
	setp.eq.s32 	%p9, %r10, 0;
	@%p9 bra 	$L__BB0_14;
	mul.wide.u32 	%rd33, %r56, 4;
	add.s64 	%rd47, %rd2, %rd33;
	neg.s32 	%r58, %r10;
$L__BB0_13:
	.pragma "nounroll";
	ld.global.f32 	%f90, [%rd47];
	add.f32 	%f278, %f278, %f90;
	add.s64 	%rd47, %rd47, 4;
	add.s32 	%r58, %r58, 1;
	setp.ne.s32 	%p10, %r58, 0;
	@%p10 bra 	$L__BB0_13;
$L__BB0_14:
	setp.lt.s32 	%p11, %r46, 1;
	cvt.rn.f32.s32 	%f14, %r46;
	div.rn.f32 	%f15, %f278, %f14;
	mov.f32 	%f287, 0f00000000;
	@%p11 bra 	$L__BB0_27;
	and.b32  	%r16, %r46, 15;
	setp.lt.u32 	%p12, %r46, 16;
	mov.f32 	%f287, 0f00000000;
	mov.b32 	%r61, 0;
	@%p12 bra 	$L__BB0_18;
	and.b32  	%r61, %r46, 2147483632;
	neg.s32 	%r59, %r61;
	add.s64 	%rd48, %rd2, 32;
	mov.f32 	%f287, 0f00000000;
$L__BB0_17:
	.pragma "nounroll";
	ld.global.f32 	%f95, [%rd48+-32];
	sub.f32 	%f96, %f95, %f15;
	fma.rn.f32 	%f97, %f96, %f96, %f287;
	ld.global.f32 	%f98, [%rd48+-28];
	sub.f32 	%f99, %f98, %f15;
	fma.rn.f32 	%f100, %f99, %f99, %f97;
	ld.global.f32 	%f101, [%rd48+-24];
	sub.f32 	%f102, %f101, %f15;
	fma.rn.f32 	%f103, %f102, %f102, %f100;
	ld.global.f32 	%f104, [%rd48+-20];
	sub.f32 	%f105, %f104, %f15;
	fma.rn.f32 	%f106, %f105, %f105, %f103;
	ld.global.f32 	%f107, [%rd48+-16];
	sub.f32 	%f108, %f107, %f15;
	fma.rn.f32 	%f109, %f108, %f108, %f106;
	ld.global.f32 	%f110, [%rd48+-12];
	sub.f32 	%f111, %f110, %f15;
	fma.rn.f32 	%f112, %f111, %f111, %f109;
	ld.global.f32 	%f113, [%rd48+-8];
	sub.f32 	%f114, %f113, %f15;
	fma.rn.f32 	%f115, %f114, %f114, %f112;
	ld.global.f32 	%f116, [%rd48+-4];
	sub.f32 	%f117, %f116, %f15;
	fma.rn.f32 	%f118, %f117, %f117, %f115;
	ld.global.f32 	%f119, [%rd48];
	sub.f32 	%f120, %f119, %f15;
	fma.rn.f32 	%f121, %f120, %f120, %f118;
	ld.global.f32 	%f122, [%rd48+4];
	sub.f32 	%f123, %f122, %f15;
	fma.rn.f32 	%f124, %f123, %f123, %f121;
	ld.global.f32 	%f125, [%rd48+8];
	sub.f32 	%f126, %f125, %f15;
	fma.rn.f32 	%f127, %f126, %f126, %f124;
	ld.global.f32 	%f128, [%rd48+12];
	sub.f32 	%f129, %f128, %f15;
	fma.rn.f32 	%f130, %f129, %f129, %f127;
	ld.global.f32 	%f131, [%rd48+16];
	sub.f32 	%f132, %f131, %f15;
	fma.rn.f32 	%f133, %f132, %f132, %f130;
	ld.global.f32 	%f134, [%rd48+20];
	sub.f32 	%f135, %f134, %f15;
	fma.rn.f32 	%f136, %f135, %f135, %f133;
	ld.global.f32 	%f137, [%rd48+24];
	sub.f32 	%f138, %f137, %f15;
	fma.rn.f32 	%f139, %f138, %f138, %f136;
	ld.global.f32 	%f140, [%rd48+28];
	sub.f32 	%f141, %f140, %f15;
	fma.rn.f32 	%f287, %f141, %f141, %f139;
	add.s32 	%r59, %r59, 16;
	add.s64 	%rd48, %rd48, 64;
	setp.ne.s32 	%p13, %r59, 0;
	@%p13 bra 	$L__BB0_17;
$L__BB0_18:
	setp.eq.s32 	%p14, %r16, 0;
	@%p14 bra 	$L__BB0_27;
	and.b32  	%r22, %r46, 7;
	setp.lt.u32 	%p15, %r16, 8;
	@%p15 bra 	$L__BB0_21;
	mul.wide.u32 	%rd34, %r61, 4;
	add.s64 	%rd35, %rd2, %rd34;
	ld.global.f32 	%f143, [%rd35];
	sub.f32 	%f144, %f143, %f15;
	fma.rn.f32 	%f145, %f144, %f144, %f287;
	ld.global.f32 	%f146, [%rd35+4];
	sub.f32 	%f147, %f146, %f15;
	fma.rn.f32 	%f148, %f147, %f147, %f145;
	ld.global.f32 	%f149, [%rd35+8];
	sub.f32 	%f150, %f149, %f15;
	fma.rn.f32 	%f151, %f150, %f150, %f148;
	ld.global.f32 	%f152, [%rd35+12];
	sub.f32 	%f153, %f152, %f15;
	fma.rn.f32 	%f154, %f153, %f153, %f151;
	ld.global.f32 	%f155, [%rd35+16];
	sub.f32 	%f156, %f155, %f15;
	fma.rn.f32 	%f157, %f156, %f156, %f154;
	ld.global.f32 	%f158, [%rd35+20];
	sub.f32 	%f159, %f158, %f15;
	fma.rn.f32 	%f160, %f159, %f159, %f157;
	ld.global.f32 	%f161, [%rd35+24];
	sub.f32 	%f162, %f161, %f15;
	fma.rn.f32 	%f163, %f162, %f162, %f160;
	ld.global.f32 	%f164, [%rd35+28];
	sub.f32 	%f165, %f164, %f15;
	fma.rn.f32 	%f287, %f165, %f165, %f163;
	add.s32 	%r61, %r61, 8;
$L__BB0_21:
	setp.eq.s32 	%p16, %r22, 0;
	@%p16 bra 	$L__BB0_27;
	and.b32  	%r25, %r46, 3;
	setp.lt.u32 	%p17, %r22, 4;
	@%p17 bra 	$L__BB0_24;
	mul.wide.u32 	%rd36, %r61, 4;
	add.s64 	%rd37, %rd2, %rd36;
	ld.global.f32 	%f167, [%rd37];
	sub.f32 	%f168, %f167, %f15;
	fma.rn.f32 	%f169, %f168, %f168, %f287;
	ld.global.f32 	%f170, [%rd37+4];
	sub.f32 	%f171, %f170, %f15;
	fma.rn.f32 	%f172, %f171, %f171, %f169;
	ld.global.f32 	%f173, [%rd37+8];
	sub.f32 	%f174, %f173, %f15;
	fma.rn.f32 	%f175, %f174, %f174, %f172;
	ld.global.f32 	%f176, [%rd37+12];
	sub.f32 	%f177, %f176, %f15;
	fma.rn.f32 	%f287, %f177, %f177, %f175;
	add.s32 	%r61, %r61, 4;
$L__BB0_24:
	setp.eq.s32 	%p18, %r25, 0;
	@%p18 bra 	$L__BB0_27;
	mul.wide.u32 	%rd38, %r61, 4;
	add.s64 	%rd49, %rd2, %rd38;
	neg.s32 	%r63, %r25;
$L__BB0_26:
	.pragma "nounroll";
	ld.global.f32 	%f178, [%rd49];
	sub.f32 	%f179, %f178, %f15;
	fma.rn.f32 	%f287, %f179, %f179, %f287;
	add.s64 	%rd49, %rd49, 4;
	add.s32 	%r63, %r63, 1;
	setp.ne.s32 	%p19, %r63, 0;
	@%p19 bra 	$L__BB0_26;
$L__BB0_27:
	setp.lt.s32 	%p20, %r46, 1;
	div.rn.f32 	%f180, %f287, %f14;
	add.f32 	%f181, %f30, %f180;
	sqrt.rn.f32 	%f182, %f181;
	rcp.rn.f32 	%f29, %f182;
	@%p20 bra 	$L__BB0_40;
	and.b32  	%r31, %r46, 15;
	setp.lt.u32 	%p21, %r46, 16;
	mov.b32 	%r66, 0;
	@%p21 bra 	$L__BB0_31;
	and.b32  	%r66, %r46, 2147483632;
	neg.s32 	%r64, %r66;
	add.s64 	%rd51, %rd2, 32;
	add.s64 	%rd50, %rd1, 32;
$L__BB0_30:
	.pragma "nounroll";
	ld.global.f32 	%f183, [%rd51+-32];
	sub.f32 	%f184, %f183, %f15;
	mul.f32 	%f185, %f29, %f184;
	st.global.f32 	[%rd50+-32], %f185;
	ld.global.f32 	%f186, [%rd51+-28];
	sub.f32 	%f187, %f186, %f15;
	mul.f32 	%f188, %f29, %f187;
	st.global.f32 	[%rd50+-28], %f188;
	ld.global.f32 	%f189, [%rd51+-24];
	sub.f32 	%f190, %f189, %f15;
	mul.f32 	%f191, %f29, %f190;
	st.global.f32 	[%rd50+-24], %f191;
	ld.global.f32 	%f192, [%rd51+-20];
	sub.f32 	%f193, %f192, %f15;
	mul.f32 	%f194, %f29, %f193;
	st.global.f32 	[%rd50+-20], %f194;
	ld.global.f32 	%f195, [%rd51+-16];
	sub.f32 	%f196, %f195, %f15;
	mul.f32 	%f197, %f29, %f196;
	st.global.f32 	[%rd50+-16], %f197;
	ld.global.f32 	%f198, [%rd51+-12];
	sub.f32 	%f199, %f198, %f15;
	mul.f32 	%f200, %f29, %f199;
	st.global.f32 	[%rd50+-12], %f200;
	ld.global.f32 	%f201, [%rd51+-8];
	sub.f32 	%f202, %f201, %f15;
	mul.f32 	%f203, %f29, %f202;
	st.global.f32 	[%rd50+-8], %f203;
	ld.global.f32 	%f204, [%rd51+-4];
	sub.f32 	%f205, %f204, %f15;
	mul.f32 	%f206, %f29, %f205;
	st.global.f32 	[%rd50+-4], %f206;
	ld.global.f32 	%f207, [%rd51];
	sub.f32 	%f208, %f207, %f15;
	mul.f32 	%f209, %f29, %f208;
	st.global.f32 	[%rd50], %f209;
	ld.global.f32 	%f210, [%rd51+4];
	sub.f32 	%f211, %f210, %f15;
	mul.f32 	%f212, %f29, %f211;
	st.global.f32 	[%rd50+4], %f212;
	ld.global.f32 	%f213, [%rd51+8];
	sub.f32 	%f214, %f213, %f15;
	mul.f32 	%f215, %f29, %f214;
	st.global.f32 	[%rd50+8], %f215;
	ld.global.f32 	%f216, [%rd51+12];
	sub.f32 	%f217, %f216, %f15;
	mul.f32 	%f218, %f29, %f217;
	st.global.f32 	[%rd50+12], %f218;
	ld.global.f32 	%f219, [%rd51+16];
	sub.f32 	%f220, %f219, %f15;
	mul.f32 	%f221, %f29, %f220;
	st.global.f32 	[%rd50+16], %f221;
	ld.global.f32 	%f222, [%rd51+20];
	sub.f32 	%f223, %f222, %f15;
	mul.f32 	%f224, %f29, %f223;
	st.global.f32 	[%rd50+20], %f224;
	ld.global.f32 	%f225, [%rd51+24];
	sub.f32 	%f226, %f225, %f15;
	mul.f32 	%f227, %f29, %f226;
	st.global.f32 	[%rd50+24], %f227;
	ld.global.f32 	%f228, [%rd51+28];
	sub.f32 	%f229, %f228, %f15;
	mul.f32 	%f230, %f29, %f229;
	st.global.f32 	[%rd50+28], %f230;
	add.s32 	%r64, %r64, 16;
	add.s64 	%rd51, %rd51, 64;
	add.s64 	%rd50, %rd50, 64;
	setp.ne.s32 	%p22, %r64, 0;
	@%p22 bra 	$L__BB0_30;
$L__BB0_31:
	setp.eq.s32 	%p23, %r31, 0;
	@%p23 bra 	$L__BB0_40;
	and.b32  	%r37, %r46, 7;
	setp.lt.u32 	%p24, %r31, 8;
	@%p24 bra 	$L__BB0_34;
	mul.wide.u32 	%rd39, %r66, 4;
	add.s64 	%rd40, %rd2, %rd39;
	ld.global.f32 	%f231, [%rd40];
	sub.f32 	%f232, %f231, %f15;
	mul.f32 	%f233, %f29, %f232;
	add.s64 	%rd41, %rd1, %rd39;
	st.global.f32 	[%rd41], %f233;
	ld.global.f32 	%f234, [%rd40+4];
	sub.f32 	%f235, %f234, %f15;
	mul.f32 	%f236, %f29, %f235;
	st.global.f32 	[%rd41+4], %f236;
	ld.global.f32 	%f237, [%rd40+8];
	sub.f32 	%f238, %f237, %f15;
	mul.f32 	%f239, %f29, %f238;
	st.global.f32 	[%rd41+8], %f239;
	ld.global.f32 	%f240, [%rd40+12];
	sub.f32 	%f241, %f240, %f15;
	mul.f32 	%f242, %f29, %f241;
	st.global.f32 	[%rd41+12], %f242;
	ld.global.f32 	%f243, [%rd40+16];
	sub.f32 	%f244, %f243, %f15;
	mul.f32 	%f245, %f29, %f244;
	st.global.f32 	[%rd41+16], %f245;
	ld.global.f32 	%f246, [%rd40+20];
	sub.f32 	%f247, %f246, %f15;
	mul.f32 	%f248, %f29, %f247;
	st.global.f32 	[%rd41+20], %f248;
	ld.global.f32 	%f249, [%rd40+24];
	sub.f32 	%f250, %f249, %f15;
	mul.f32 	%f251, %f29, %f250;
	st.global.f32 	[%rd41+24], %f251;
	ld.global.f32 	%f252, [%rd40+28];
	sub.f32 	%f253, %f252, %f15;
	mul.f32 	%f254, %f29, %f253;
	st.global.f32 	[%rd41+28], %f254;
	add.s32 	%r66, %r66, 8;
$L__BB0_34:
	setp.eq.s32 	%p25, %r37, 0;
	@%p25 bra 	$L__BB0_40;
	and.b32  	%r40, %r46, 3;
	setp.lt.u32 	%p26, %r37, 4;
	@%p26 bra 	$L__BB0_37;
	mul.wide.u32 	%rd42, %r66, 4;
	add.s64 	%rd43, %rd2, %rd42;
	ld.global.f32 	%f255, [%rd43];
	sub.f32 	%f256, %f255, %f15;
	mul.f32 	%f257, %f29, %f256;
	add.s64 	%rd44, %rd1, %rd42;
	st.global.f32 	[%rd44], %f257;
	ld.global.f32 	%f258, [%rd43+4];
	sub.f32 	%f259, %f258, %f15;
	mul.f32 	%f260, %f29, %f259;
	st.global.f32 	[%rd44+4], %f260;
	ld.global.f32 	%f261, [%rd43+8];
	sub.f32 	%f262, %f261, %f15;
	mul.f32 	%f263, %f29, %f262;
	st.global.f32 	[%rd44+8], %f263;
	ld.global.f32 	%f264, [%rd43+12];
	sub.f32 	%f265, %f264, %f15;
	mul.f32 	%f266, %f29, %f265;
	st.global.f32 	[%rd44+12], %f266;
	add.s32 	%r66, %r66, 4;
$L__BB0_37:
	setp.eq.s32 	%p27, %r40, 0;
	@%p27 bra 	$L__BB0_40;
	mul.wide.u32 	%rd45, %r66, 4;
	add.s64 	%rd53, %rd1, %rd45;
	add.s64 	%rd52, %rd2, %rd45;
	neg.s32 	%r68, %r40;
$L__BB0_39:
	.pragma "nounroll";
	ld.global.f32 	%f267, [%rd52];
	sub.f32 	%f268, %f267, %f15;
	mul.f32 	%f269, %f29, %f268;
	st.global.f32 	[%rd53], %f269;
	add.s64 	%rd53, %rd53, 4;
	add.s64 	%rd52, %rd52, 4;
	add.s32 	%r68, %r68, 1;
	setp.ne.s32 	%p28, %r68, 0;
	@%p28 bra 	$L__BB0_39;
$L__BB0_40:
	ret;

}


// ===== COMPILED SASS (sm_100) =====

	.target	sm_100

	.elftype	@"ET_EXEC"


//--------------------- .note.nv.tkinfo           --------------------------
	.section	.note.nv.tkinfo,"",@"SHT_NOTE"
	.sectionflags	@"SHF_NOTE_NV_TKINFO"
	.tkinfo
        /*0018*/ 	.word	0x00000002
        /*0030*/ 	.string	""
        /*0030*/ 	.string	"ptxas"
        /*0030*/ 	.string	"Cuda compilation tools, release 13.0, V13.0.88"
        /*0030*/ 	.string	"Build cuda_13.0.r13.0/compiler.36424714_0"
        /*0030*/ 	.string	"-arch sm_100 -m 64 "



//--------------------- .note.nv.cuinfo           --------------------------
	.section	.note.nv.cuinfo,"",@"SHT_NOTE"
	.sectionflags	@"SHF_NOTE_NV_CUINFO"
        /*0018*/ 	.short	0x0002
        /*001a*/ 	.short	0x0064
        /*001c*/ 	.short	0x0082
	.zero		2


//--------------------- .nv.info                  --------------------------
	.section	.nv.info,"",@"SHT_CUDA_INFO"
	.align	4


	//----- nvinfo : EIATTR_REGCOUNT
	.align		4
        /*0000*/ 	.byte	0x04, 0x2f
        /*0002*/ 	.short	(.L_1 - .L_0)
	.align		4
.L_0:
        /*0004*/ 	.word	index@(_Z12LayerNormOnePfS_if)
        /*0008*/ 	.word	0x00000020


	//----- nvinfo : EIATTR_FRAME_SIZE
	.align		4
.L_1:
        /*000c*/ 	.byte	0x04, 0x11
        /*000e*/ 	.short	(.L_3 - .L_2)
	.align		4
.L_2:
        /*0010*/ 	.word	index@($__internal_2_$__cuda_sm3x_div_rn_noftz_f32_slowpath)
        /*0014*/ 	.word	0x00000000


	//----- nvinfo : EIATTR_FRAME_SIZE
	.align		4
.L_3:
        /*0018*/ 	.byte	0x04, 0x11
        /*001a*/ 	.short	(.L_5 - .L_4)
	.align		4
.L_4:
        /*001c*/ 	.word	index@($__internal_1_$__cuda_sm20_sqrt_rn_f32_slowpath)
        /*0020*/ 	.word	0x00000000


	//----- nvinfo : EIATTR_FRAME_SIZE
	.align		4
.L_5:
        /*0024*/ 	.byte	0x04, 0x11
        /*0026*/ 	.short	(.L_7 - .L_6)
	.align		4
.L_6:
        /*0028*/ 	.word	index@($__internal_0_$__cuda_sm20_rcp_rn_f32_slowpath)
        /*002c*/ 	.word	0x00000000


	//----- nvinfo : EIATTR_FRAME_SIZE
	.align		4
.L_7:
        /*0030*/ 	.byte	0x04, 0x11
        /*0032*/ 	.short	(.L_9 - .L_8)
	.align		4
.L_8:
        /*0034*/ 	.word	index@(_Z12LayerNormOnePfS_if)
        /*0038*/ 	.word	0x00000000


	//----- nvinfo : EIATTR_MIN_STACK_SIZE
	.align		4
.L_9:
        /*003c*/ 	.byte	0x04, 0x12
        /*003e*/ 	.short	(.L_11 - .L_10)
	.align		4
.L_10:
        /*0040*/ 	.word	index@(_Z12LayerNormOnePfS_if)
        /*0044*/ 	.word	0x00000000
.L_11:


//--------------------- .nv.compat                --------------------------
	.section	.nv.compat,"",@"SHT_CUDA_COMPAT_INFO"
	.align	4
        /*0000*/ 	.byte	0x02, 0x09, 0x00, 0x00, 0x02, 0x02, 0x01, 0x00, 0x02, 0x05, 0x05, 0x00, 0x03, 0x07, 0x01, 0x01
        /*0010*/ 	.byte	0x02, 0x03, 0x00, 0x00, 0x02, 0x06, 0x01, 0x00, 0x04, 0x0b, 0x08, 0x00, 0x01, 0x00, 0x00, 0x00
        /*0020*/ 	.byte	0x00, 0x00, 0x00, 0x00


//--------------------- .nv.info._Z12LayerNormOnePfS_if --------------------------
	.section	.nv.info._Z12LayerNormOnePfS_if,"",@"SHT_CUDA_INFO"
	.sectionflags	@""
	.align	4


	//----- nvinfo : EIATTR_CUDA_API_VERSION
	.align		4
        /*0000*/ 	.byte	0x04, 0x37
        /*0002*/ 	.short	(.L_13 - .L_12)
.L_12:
        /*0004*/ 	.word	0x00000082


	//----- nvinfo : EIATTR_KPARAM_INFO
	.align		4
.L_13:
        /*0008*/ 	.byte	0x04, 0x17
        /*000a*/ 	.short	(.L_15 - .L_14)
.L_14:
        /*000c*/ 	.word	0x00000000
        /*0010*/ 	.short	0x0003
        /*0012*/ 	.short	0x0014
        /*0014*/ 	.byte	0x00, 0xf0, 0x11, 0x00


	//----- nvinfo : EIATTR_KPARAM_INFO
	.align		4
.L_15:
        /*0018*/ 	.byte	0x04, 0x17
        /*001a*/ 	.short	(.L_17 - .L_16)
.L_16:
        /*001c*/ 	.word	0x00000000
        /*0020*/ 	.short	0x0002
        /*0022*/ 	.short	0x0010
        /*0024*/ 	.byte	0x00, 0xf0, 0x11, 0x00


	//----- nvinfo : EIATTR_KPARAM_INFO
	.align		4
.L_17:
        /*0028*/ 	.byte	0x04, 0x17
        /*002a*/ 	.short	(.L_19 - .L_18)
.L_18:
        /*002c*/ 	.word	0x00000000
        /*0030*/ 	.short	0x0001
        /*0032*/ 	.short	0x0008
        /*0034*/ 	.byte	0x00, 0xf5, 0x21, 0x00


	//----- nvinfo : EIATTR_KPARAM_INFO
	.align		4
.L_19:
        /*0038*/ 	.byte	0x04, 0x17
        /*003a*/ 	.short	(.L_21 - .L_20)
.L_20:
        /*003c*/ 	.word	0x00000000
        /*0040*/ 	.short	0x0000
        /*0042*/ 	.short	0x0000
        /*0044*/ 	.byte	0x00, 0xf5, 0x21, 0x00


	//----- nvinfo : EIATTR_SPARSE_MMA_MASK
	.align		4
.L_21:
        /*0048*/ 	.byte	0x03, 0x50
        /*004a*/ 	.short	0x0000


	//----- nvinfo : EIATTR_MAXREG_COUNT
	.align		4
        /*004c*/ 	.byte	0x03, 0x1b
        /*004e*/ 	.short	0x00ff


	//----- nvinfo : EIATTR_MERCURY_ISA_VERSION
	.align		4
        /*0050*/ 	.byte	0x03, 0x5f
        /*0052*/ 	.short	0x0101


	//----- nvinfo : EIATTR_VRC_CTA_INIT_COUNT
	.align		4
        /*0054*/ 	.byte	0x02, 0x4a
	.zero		1
	.zero		1


	//----- nvinfo : EIATTR_EXIT_INSTR_OFFSETS
	.align		4
        /*0058*/ 	.byte	0x04, 0x1c
        /*005a*/ 	.short	(.L_23 - .L_22)


	//   ....[0]....
.L_22:
        /*005c*/ 	.word	0x00000070


	//   ....[1]....
        /*0060*/ 	.word	0x00001300


	//   ....[2]....
        /*0064*/ 	.word	0x000018e0


	//   ....[3]....
        /*0068*/ 	.word	0x00001b80


	//   ....[4]....
        /*006c*/ 	.word	0x00001d20


	//   ....[5]....
        /*0070*/ 	.word	0x00001eb0


	//----- nvinfo : EIATTR_CRS_STACK_SIZE
	.align		4
.L_23:
        /*0074*/ 	.byte	0x04, 0x1e
        /*0076*/ 	.short	(.L_25 - .L_24)
.L_24:
        /*0078*/ 	.word	0x00000000


	//----- nvinfo : EIATTR_CBANK_PARAM_SIZE
	.align		4
.L_25:
        /*007c*/ 	.byte	0x03, 0x19
        /*007e*/ 	.short	0x0018


	//----- nvinfo : EIATTR_PARAM_CBANK
	.align		4
        /*0080*/ 	.byte	0x04, 0x0a
        /*0082*/ 	.short	(.L_27 - .L_26)
	.align		4
.L_26:
        /*0084*/ 	.word	index@(.nv.constant0._Z12LayerNormOnePfS_if)
        /*0088*/ 	.short	0x0380
        /*008a*/ 	.short	0x0018


	//----- nvinfo : EIATTR_SW_WAR
	.align		4
.L_27:
        /*008c*/ 	.byte	0x04, 0x36
        /*008e*/ 	.short	(.L_29 - .L_28)
.L_28:
        /*0090*/ 	.word	0x00000008
.L_29:


//--------------------- .nv.callgraph             --------------------------
	.section	.nv.callgraph,"",@"SHT_CUDA_CALLGRAPH"
	.align	4
	.sectionentsize	8
	.align		4
        /*0000*/ 	.word	0x00000000
	.align		4
        /*0004*/ 	.word	0xffffffff
	.align		4
        /*0008*/ 	.word	0x00000000
	.align		4
        /*000c*/ 	.word	0xfffffffe
	.align		4
        /*0010*/ 	.word	0x00000000
	.align		4
        /*0014*/ 	.word	0xfffffffd
	.align		4
        /*0018*/ 	.word	0x00000000
	.align		4
        /*001c*/ 	.word	0xfffffffc


//--------------------- .text._Z12LayerNormOnePfS_if --------------------------
	.section	.text._Z12LayerNormOnePfS_if,"ax",@progbits
	.align	128
        .global         _Z12LayerNormOnePfS_if
        .type           _Z12LayerNormOnePfS_if,@function
        .size           _Z12LayerNormOnePfS_if,(.L_x_38 - _Z12LayerNormOnePfS_if)
        .other          _Z12LayerNormOnePfS_if,@"STO_CUDA_ENTRY STV_DEFAULT"
_Z12LayerNormOnePfS_if:
.text._Z12LayerNormOnePfS_if:
[----:B------:R-:W-:Y:S01]  /*0000*/  LDC R1, c[0x0][0x37c] ;  /* 0x0000df00ff017b82 */ /* 0x000fe20000000800 */
[----:B------:R-:W0:Y:S07]  /*0010*/  S2R R0, SR_TID.X ;  /* 0x0000000000007919 */ /* 0x000e2e0000002100 */
[----:B------:R-:W0:Y:S01]  /*0020*/  S2UR UR4, SR_CTAID.X ;  /* 0x00000000000479c3 */ /* 0x000e220000002500 */
[----:B------:R-:W1:Y:S07]  /*0030*/  LDCU UR9, c[0x0][0x390] ;  /* 0x00007200ff0977ac */ /* 0x000e6e0008000800 */
[----:B------:R-:W0:Y:S02]  /*0040*/  LDC R3, c[0x0][0x360] ;  /* 0x0000d800ff037b82 */ /* 0x000e240000000800 */
[----:B0-----:R-:W-:-:S05]  /*0050*/  IMAD R0, R0, R3, UR4 ;  /* 0x0000000400007e24 */ /* 0x001fca000f8e0203 */
[----:B-1----:R-:W-:-:S13]  /*0060*/  ISETP.GT.AND P0, PT, R0, UR9, PT ;  /* 0x0000000900007c0c */ /* 0x002fda000bf04270 */
[----:B------:R-:W-:Y:S05]  /*0070*/  @P0 EXIT ;  /* 0x000000000000094d */ /* 0x000fea0003800000 */
[----:B------:R-:W-:Y:S01]  /*0080*/  UISETP.GE.AND UP0, UPT, UR9, 0x1, UPT ;  /* 0x000000010900788c */ /* 0x000fe2000bf06270 */
[----:B------:R-:W-:Y:S01]  /*0090*/  HFMA2 R2, -RZ, RZ, 0, 0 ;  /* 0x00000000ff027431 */ /* 0x000fe200000001ff */
[----:B------:R-:W0:Y:S07]  /*00a0*/  LDCU.64 UR12, c[0x0][0x358] ;  /* 0x00006b00ff0c77ac */ /* 0x000e2e0008000a00 */
[----:B------:R-:W-:Y:S05]  /*00b0*/  BRA.U !UP0, `(.L_x_0) ;  /* 0x00000005089c7547 */ /* 0x000fea000b800000 */
[----:B------:R-:W-:Y:S01]  /*00c0*/  UISETP.GE.U32.AND UP2, UPT, UR9, 0x10, UPT ;  /* 0x000000100900788c */ /* 0x000fe2000bf46070 */
[----:B------:R-:W-:Y:S01]  /*00d0*/  MOV R2, RZ ;  /* 0x000000ff00027202 */ /* 0x000fe20000000f00 */
[----:B------:R-:W-:Y:S01]  /*00e0*/  ULOP3.LUT UR6, UR9, 0xf, URZ, 0xc0, !UPT ;  /* 0x0000000f09067892 */ /* 0x000fe2000f8ec0ff */
[----:B------:R-:W-:-:S03]  /*00f0*/  MOV R0, RZ ;  /* 0x000000ff00007202 */ /* 0x000fc60000000f00 */
[----:B------:R-:W-:-:S03]  /*0100*/  UISETP.NE.AND UP1, UPT, UR6, URZ, UPT ;  /* 0x000000ff0600728c */ /* 0x000fc6000bf25270 */
[----:B------:R-:W-:Y:S08]  /*0110*/  BRA.U !UP2, `(.L_x_1) ;  /* 0x000000010ab87547 */ /* 0x000ff0000b800000 */
[----:B------:R-:W1:Y:S01]  /*0120*/  LDCU.64 UR4, c[0x0][0x380] ;  /* 0x00007000ff0477ac */ /* 0x000e620008000a00 */
[----:B------:R-:W-:Y:S01]  /*0130*/  MOV R2, RZ ;  /* 0x000000ff00027202 */ /* 0x000fe20000000f00 */
[----:B------:R-:W-:-:S04]  /*0140*/  ULOP3.LUT UR7, UR9, 0x7ffffff0, URZ, 0xc0, !UPT ;  /* 0x7ffffff009077892 */ /* 0x000fc8000f8ec0ff */
[----:B------:R-:W-:Y:S02]  /*0150*/  UIADD3 UR8, UPT, UPT, -UR7, URZ, URZ ;  /* 0x000000ff07087290 */ /* 0x000fe4000fffe1ff */
[----:B------:R-:W-:Y:S01]  /*0160*/  MOV R0, UR7 ;  /* 0x0000000700007c02 */ /* 0x000fe20008000f00 */
[----:B-1----:R-:W-:-:S04]  /*0170*/  UIADD3 UR4, UP2, UPT, UR4, 0x20, URZ ;  /* 0x0000002004047890 */ /* 0x002fc8000ff5e0ff */
[----:B------:R-:W-:Y:S02]  /*0180*/  UIADD3.X UR5, UPT, UPT, URZ, UR5, URZ, UP2, !UPT ;  /* 0x00000005ff057290 */ /* 0x000fe400097fe4ff */
[----:B------:R-:W-:-:S04]  /*0190*/  MOV R4, UR4 ;  /* 0x0000000400047c02 */ /* 0x000fc80008000f00 */
[----:B------:R-:W-:-:S07]  /*01a0*/  MOV R5, UR5 ;  /* 0x0000000500057c02 */ /* 0x000fce0008000f00 */
.L_x_2:
[----:B0-----:R-:W2:Y:S04]  /*01b0*/  LDG.E R11, desc[UR12][R4.64+-0x20] ;  /* 0xffffe00c040b7981 */ /* 0x001ea8000c1e1900 */
[----:B------:R-:W3:Y:S04]  /*01c0*/  LDG.E R12, desc[UR12][R4.64+-0x1c] ;  /* 0xffffe40c040c7981 */ /* 0x000ee8000c1e1900 */
[----:B------:R-:W4:Y:S04]  /*01d0*/  LDG.E R14, desc[UR12][R4.64+-0x18] ;  /* 0xffffe80c040e7981 */ /* 0x000f28000c1e1900 */
[----:B------:R-:W5:Y:S04]  /*01e0*/  LDG.E R16, desc[UR12][R4.64+-0x14] ;  /* 0xffffec0c04107981 */ /* 0x000f68000c1e1900 */
        /* <DEDUP_REMOVED lines=11> */
[----:B------:R0:W5:Y:S01]  /*02a0*/  LDG.E R3, desc[UR12][R4.64+0x1c] ;  /* 0x00001c0c04037981 */ /* 0x000162000c1e1900 */
[----:B------:R-:W-:-:S04]  /*02b0*/  UIADD3 UR8, UPT, UPT, UR8, 0x10, URZ ;  /* 0x0000001008087890 */ /* 0x000fc8000fffe0ff */
[----:B------:R-:W-:Y:S01]  /*02c0*/  UISETP.NE.AND UP2, UPT, UR8, URZ, UPT ;  /* 0x000000ff0800728c */ /* 0x000fe2000bf45270 */
[----:B0-----:R-:W-:-:S04]  /*02d0*/  IADD3 R4, P0, PT, R4, 0x40, RZ ;  /* 0x0000004004047810 */ /* 0x001fc80007f1e0ff */
[----:B------:R-:W-:Y:S01]  /*02e0*/  IADD3.X R5, PT, PT, RZ, R5, RZ, P0, !PT ;  /* 0x00000005ff057210 */ /* 0x000fe200007fe4ff */
[----:B--2---:R-:W-:-:S04]  /*02f0*/  FADD R11, R11, R2 ;  /* 0x000000020b0b7221 */ /* 0x004fc80000000000 */
[----:B---3--:R-:W-:-:S04]  /*0300*/  FADD R11, R11, R12 ;  /* 0x0000000c0b0b7221 */ /* 0x008fc80000000000 */
[----:B----4-:R-:W-:-:S04]  /*0310*/  FADD R11, R11, R14 ;  /* 0x0000000e0b0b7221 */ /* 0x010fc80000000000 */
[----:B-----5:R-:W-:-:S04]  /*0320*/  FADD R11, R11, R16 ;  /* 0x000000100b0b7221 */ /* 0x020fc80000000000 */
[----:B------:R-:W-:-:S04]  /*0330*/  FADD R11, R11, R18 ;  /* 0x000000120b0b7221 */ /* 0x000fc80000000000 */
        /* <DEDUP_REMOVED lines=10> */
[----:B------:R-:W-:Y:S01]  /*03e0*/  FADD R2, R6, R3 ;  /* 0x0000000306027221 */ /* 0x000fe20000000000 */
[----:B------:R-:W-:Y:S06]  /*03f0*/  BRA.U UP2, `(.L_x_2) ;  /* 0xfffffffd026c7547 */ /* 0x000fec000b83ffff */
.L_x_1:
[----:B------:R-:W-:Y:S05]  /*0400*/  BRA.U !UP1, `(.L_x_0) ;  /* 0x0000000109c87547 */ /* 0x000fea000b800000 */
[----:B------:R-:W-:Y:S02]  /*0410*/  UISETP.GE.U32.AND UP1, UPT, UR6, 0x8, UPT ;  /* 0x000000080600788c */ /* 0x000fe4000bf26070 */
[----:B------:R-:W-:-:S04]  /*0420*/  ULOP3.LUT UR5, UR9, 0x7, URZ, 0xc0, !UPT ;  /* 0x0000000709057892 */ /* 0x000fc8000f8ec0ff */
[----:B------:R-:W-:-:S03]  /*0430*/  UISETP.NE.AND UP2, UPT, UR5, URZ, UPT ;  /* 0x000000ff0500728c */ /* 0x000fc6000bf45270 */
[----:B------:R-:W-:Y:S08]  /*0440*/  BRA.U !UP1, `(.L_x_3) ;  /* 0x00000001094c7547 */ /* 0x000ff0000b800000 */
[----:B------:R-:W1:Y:S02]  /*0450*/  LDC.64 R4, c[0x0][0x380] ;  /* 0x0000e000ff047b82 */ /* 0x000e640000000a00 */
[----:B-1----:R-:W-:-:S05]  /*0460*/  IMAD.WIDE.U32 R4, R0, 0x4, R4 ;  /* 0x0000000400047825 */ /* 0x002fca00078e0004 */
[----:B0-----:R-:W2:Y:S04]  /*0470*/  LDG.E R3, desc[UR12][R4.64] ;  /* 0x0000000c04037981 */ /* 0x001ea8000c1e1900 */
[----:B------:R-:W3:Y:S04]  /*0480*/  LDG.E R6, desc[UR12][R4.64+0x4] ;  /* 0x0000040c04067981 */ /* 0x000ee8000c1e1900 */
[----:B------:R-:W4:Y:S04]  /*0490*/  LDG.E R8, desc[UR12][R4.64+0x8] ;  /* 0x0000080c04087981 */ /* 0x000f28000c1e1900 */
[----:B------:R-:W5:Y:S04]  /*04a0*/  LDG.E R10, desc[UR12][R4.64+0xc] ;  /* 0x00000c0c040a7981 */ /* 0x000f68000c1e1900 */
[----:B------:R-:W5:Y:S04]  /*04b0*/  LDG.E R12, desc[UR12][R4.64+0x10] ;  /* 0x0000100c040c7981 */ /* 0x000f68000c1e1900 */
[----:B------:R-:W5:Y:S04]  /*04c0*/  LDG.E R14, desc[UR12][R4.64+0x14] ;  /* 0x0000140c040e7981 */ /* 0x000f68000c1e1900 */
[----:B------:R-:W5:Y:S04]  /*04d0*/  LDG.E R16, desc[UR12][R4.64+0x18] ;  /* 0x0000180c04107981 */ /* 0x000f68000c1e1900 */
[----:B------:R-:W5:Y:S01]  /*04e0*/  LDG.E R18, desc[UR12][R4.64+0x1c] ;  /* 0x00001c0c04127981 */ /* 0x000f62000c1e1900 */
[----:B------:R-:W-:Y:S01]  /*04f0*/  IADD3 R0, PT, PT, R0, 0x8, RZ ;  /* 0x0000000800007810 */ /* 0x000fe20007ffe0ff */
[----:B--2---:R-:W-:-:S04]  /*0500*/  FADD R3, R2, R3 ;  /* 0x0000000302037221 */ /* 0x004fc80000000000 */
[----:B---3--:R-:W-:-:S04]  /*0510*/  FADD R3, R3, R6 ;  /* 0x0000000603037221 */ /* 0x008fc80000000000 */
[----:B----4-:R-:W-:-:S04]  /*0520*/  FADD R3, R3, R8 ;  /* 0x0000000803037221 */ /* 0x010fc80000000000 */
[----:B-----5:R-:W-:-:S04]  /*0530*/  FADD R3, R3, R10 ;  /* 0x0000000a03037221 */ /* 0x020fc80000000000 */
[----:B------:R-:W-:-:S04]  /*0540*/  FADD R3, R3, R12 ;  /* 0x0000000c03037221 */ /* 0x000fc80000000000 */
[----:B------:R-:W-:-:S04]  /*0550*/  FADD R3, R3, R14 ;  /* 0x0000000e03037221 */ /* 0x000fc80000000000 */
[----:B------:R-:W-:-:S04]  /*0560*/  FADD R3, R3, R16 ;  /* 0x0000001003037221 */ /* 0x000fc80000000000 */
[----:B------:R-:W-:-:S07]  /*0570*/  FADD R2, R3, R18 ;  /* 0x0000001203027221 */ /* 0x000fce0000000000 */
.L_x_3:
        /* <DEDUP_REMOVED lines=10> */
[----:B------:R-:W5:Y:S01]  /*0620*/  LDG.E R10, desc[UR12][R4.64+0xc] ;  /* 0x00000c0c040a7981 */ /* 0x000f62000c1e1900 */
[----:B------:R-:W-:Y:S01]  /*0630*/  IADD3 R0, PT, PT, R0, 0x4, RZ ;  /* 0x0000000400007810 */ /* 0x000fe20007ffe0ff */
[----:B--2---:R-:W-:-:S04]  /*0640*/  FADD R3, R2, R3 ;  /* 0x0000000302037221 */ /* 0x004fc80000000000 */
[----:B---3--:R-:W-:-:S04]  /*0650*/  FADD R3, R3, R6 ;  /* 0x0000000603037221 */ /* 0x008fc80000000000 */
[----:B----4-:R-:W-:-:S04]  /*0660*/  FADD R3, R3, R8 ;  /* 0x0000000803037221 */ /* 0x010fc80000000000 */
[----:B-----5:R-:W-:-:S07]  /*0670*/  FADD R2, R3, R10 ;  /* 0x0000000a03027221 */ /* 0x020fce0000000000 */
.L_x_4:
[----:B------:R-:W-:Y:S05]  /*0680*/  BRA.U !UP2, `(.L_x_0) ;  /* 0x000000010a287547 */ /* 0x000fea000b800000 */
[----:B------:R-:W1:Y:S01]  /*0690*/  LDC.64 R4, c[0x0][0x380] ;  /* 0x0000e000ff047b82 */ /* 0x000e620000000a00 */
[----:B------:R-:W-:Y:S01]  /*06a0*/  UIADD3 UR4, UPT, UPT, -UR4, URZ, URZ ;  /* 0x000000ff04047290 */ /* 0x000fe2000fffe1ff */
[----:B-1----:R-:W-:-:S11]  /*06b0*/  IMAD.WIDE.U32 R4, R0, 0x4, R4 ;  /* 0x0000000400047825 */ /* 0x002fd600078e0004 */
.L_x_5:
[----:B0-----:R0:W2:Y:S01]  /*06c0*/  LDG.E R3, desc[UR12][R4.64] ;  /* 0x0000000c04037981 */ /* 0x0010a2000c1e1900 */
[----:B------:R-:W-:-:S04]  /*06d0*/  UIADD3 UR4, UPT, UPT, UR4, 0x1, URZ ;  /* 0x0000000104047890 */ /* 0x000fc8000fffe0ff */
[----:B------:R-:W-:Y:S01]  /*06e0*/  UISETP.NE.AND UP1, UPT, UR4, URZ, UPT ;  /* 0x000000ff0400728c */ /* 0x000fe2000bf25270 */
[----:B0-----:R-:W-:-:S04]  /*06f0*/  IADD3 R4, P0, PT, R4, 0x4, RZ ;  /* 0x0000000404047810 */ /* 0x001fc80007f1e0ff */
[----:B------:R-:W-:Y:S01]  /*0700*/  IADD3.X R5, PT, PT, RZ, R5, RZ, P0, !PT ;  /* 0x00000005ff057210 */ /* 0x000fe200007fe4ff */
[----:B--2---:R-:W-:-:S03]  /*0710*/  FADD R2, R3, R2 ;  /* 0x0000000203027221 */ /* 0x004fc60000000000 */
[----:B------:R-:W-:Y:S05]  /*0720*/  BRA.U UP1, `(.L_x_5) ;  /* 0xfffffffd01e47547 */ /* 0x000fea000b83ffff */
.L_x_0:
[----:B------:R-:W-:-:S04]  /*0730*/  I2FP.F32.S32 R5, UR9 ;  /* 0x0000000900057c45 */ /* 0x000fc80008201400 */
[----:B------:R-:W1:Y:S08]  /*0740*/  MUFU.RCP R0, R5 ;  /* 0x0000000500007308 */ /* 0x000e700000001000 */
[----:B------:R-:W2:Y:S01]  /*0750*/  FCHK P0, R2, R5 ;  /* 0x0000000502007302 */ /* 0x000ea20000000000 */
[----:B-1----:R-:W-:-:S04]  /*0760*/  FFMA R3, -R5, R0, 1 ;  /* 0x3f80000005037423 */ /* 0x002fc80000000100 */
[----:B------:R-:W-:-:S04]  /*0770*/  FFMA R0, R0, R3, R0 ;  /* 0x0000000300007223 */ /* 0x000fc80000000000 */
[----:B------:R-:W-:-:S04]  /*0780*/  FFMA R3, R0, R2, RZ ;  /* 0x0000000200037223 */ /* 0x000fc800000000ff */
[----:B------:R-:W-:-:S04]  /*0790*/  FFMA R4, -R5, R3, R2 ;  /* 0x0000000305047223 */ /* 0x000fc80000000102 */
[----:B------:R-:W-:Y:S01]  /*07a0*/  FFMA R4, R0, R4, R3 ;  /* 0x0000000400047223 */ /* 0x000fe20000000003 */
[----:B--2---:R-:W-:Y:S06]  /*07b0*/  @!P0 BRA `(.L_x_6) ;  /* 0x0000000000148947 */ /* 0x004fec0003800000 */
[----:B------:R-:W-:Y:S02]  /*07c0*/  MOV R0, R2 ;  /* 0x0000000200007202 */ /* 0x000fe40000000f00 */
[----:B------:R-:W-:Y:S02]  /*07d0*/  MOV R3, R5 ;  /* 0x0000000500037202 */ /* 0x000fe40000000f00 */
[----:B------:R-:W-:-:S07]  /*07e0*/  MOV R2, 0x800 ;  /* 0x0000080000027802 */ /* 0x000fce0000000f00 */
[----:B0-----:R-:W-:Y:S05]  /*07f0*/  CALL.REL.NOINC `($__internal_2_$__cuda_sm3x_div_rn_noftz_f32_slowpath) ;  /* 0x0000001800e47944 */ /* 0x001fea0003c00000 */
[----:B------:R-:W-:-:S07]  /*0800*/  MOV R4, R0 ;  /* 0x0000000000047202 */ /* 0x000fce0000000f00 */
.L_x_6:
[----:B------:R-:W-:Y:S01]  /*0810*/  HFMA2 R6, -RZ, RZ, 0, 0 ;  /* 0x00000000ff067431 */ /* 0x000fe200000001ff */
[----:B------:R-:W-:Y:S06]  /*0820*/  BRA.U !UP0, `(.L_x_7) ;  /* 0x00000009081c7547 */ /* 0x000fec000b800000 */
[----:B------:R-:W1:Y:S01]  /*0830*/  LDCU UR4, c[0x0][0x390] ;  /* 0x00007200ff0477ac */ /* 0x000e620008000800 */
[----:B------:R-:W-:Y:S02]  /*0840*/  MOV R6, RZ ;  /* 0x000000ff00067202 */ /* 0x000fe40000000f00 */
[----:B------:R-:W-:Y:S01]  /*0850*/  MOV R0, RZ ;  /* 0x000000ff00007202 */ /* 0x000fe20000000f00 */
[----:B-1----:R-:W-:Y:S02]  /*0860*/  UISETP.GE.U32.AND UP1, UPT, UR4, 0x10, UPT ;  /* 0x000000100400788c */ /* 0x002fe4000bf26070 */
[----:B------:R-:W-:-:S04]  /*0870*/  ULOP3.LUT UR8, UR4, 0xf, URZ, 0xc0, !UPT ;  /* 0x0000000f04087892 */ /* 0x000fc8000f8ec0ff */
        /* <DEDUP_REMOVED lines=11> */
.L_x_9:
        /* <DEDUP_REMOVED lines=20> */
[----:B--2---:R-:W-:-:S04]  /*0a70*/  FADD R8, R8, -R4 ;  /* 0x8000000408087221 */ /* 0x004fc80000000000 */
[----:B------:R-:W-:Y:S01]  /*0a80*/  FFMA R6, R8, R8, R6 ;  /* 0x0000000808067223 */ /* 0x000fe20000000006 */
[--C-:B---3--:R-:W-:Y:S01]  /*0a90*/  FADD R10, R10, -R4.reuse ;  /* 0x800000040a0a7221 */ /* 0x108fe20000000000 */
[----:B----4-:R-:W-:-:S03]  /*0aa0*/  FADD R12, R12, -R4 ;  /* 0x800000040c0c7221 */ /* 0x010fc60000000000 */
[----:B------:R-:W-:Y:S01]  /*0ab0*/  FFMA R6, R10, R10, R6 ;  /* 0x0000000a0a067223 */ /* 0x000fe20000000006 */
[----:B-----5:R-:W-:-:S03]  /*0ac0*/  FADD R14, R14, -R4 ;  /* 0x800000040e0e7221 */ /* 0x020fc60000000000 */
[----:B------:R-:W-:Y:S01]  /*0ad0*/  FFMA R6, R12, R12, R6 ;  /* 0x0000000c0c067223 */ /* 0x000fe20000000006 */
[----:B------:R-:W-:-:S03]  /*0ae0*/  FADD R29, R29, -R4 ;  /* 0x800000041d1d7221 */ /* 0x000fc60000000000 */
        /* <DEDUP_REMOVED lines=22> */
[----:B------:R-:W-:-:S04]  /*0c50*/  FFMA R6, R11, R11, R6 ;  /* 0x0000000b0b067223 */ /* 0x000fc80000000006 */
[----:B------:R-:W-:Y:S01]  /*0c60*/  FFMA R6, R7, R7, R6 ;  /* 0x0000000707067223 */ /* 0x000fe20000000006 */
[----:B------:R-:W-:Y:S06]  /*0c70*/  BRA.U UP1, `(.L_x_9) ;  /* 0xfffffffd012c7547 */ /* 0x000fec000b83ffff */
.L_x_8:
        /* <DEDUP_REMOVED lines=31> */
[----:B------:R-:W-:-:S07]  /*0e70*/  FFMA R6, R21, R21, R6 ;  /* 0x0000001515067223 */ /* 0x000fce0000000006 */
.L_x_10:
        /* <DEDUP_REMOVED lines=18> */
[----:B------:R-:W-:-:S04]  /*0fa0*/  FFMA R6, R11, R11, R6 ;  /* 0x0000000b0b067223 */ /* 0x000fc80000000006 */
[----:B------:R-:W-:-:S07]  /*0fb0*/  FFMA R6, R13, R13, R6 ;  /* 0x0000000d0d067223 */ /* 0x000fce0000000006 */
.L_x_11:
[----:B------:R-:W-:Y:S05]  /*0fc0*/  BRA.U !UP1, `(.L_x_7) ;  /* 0x0000000109347547 */ /* 0x000fea000b800000 */
[----:B------:R-:W1:Y:S01]  /*0fd0*/  LDC.64 R2, c[0x0][0x380] ;  /* 0x0000e000ff027b82 */ /* 0x000e620000000a00 */
[----:B------:R-:W-:Y:S01]  /*0fe0*/  UIADD3 UR4, UPT, UPT, -UR4, URZ, URZ ;  /* 0x000000ff04047290 */ /* 0x000fe2000fffe1ff */
[----:B-1----:R-:W-:-:S05]  /*0ff0*/  IMAD.WIDE.U32 R2, R0, 0x4, R2 ;  /* 0x0000000400027825 */ /* 0x002fca00078e0002 */
[----:B------:R-:W-:-:S07]  /*1000*/  MOV R9, R3 ;  /* 0x0000000300097202 */ /* 0x000fce0000000f00 */
.L_x_12:
[----:B------:R-:W-:-:S06]  /*1010*/  MOV R3, R9 ;  /* 0x0000000900037202 */ /* 0x000fcc0000000f00 */
[----:B0-----:R0:W2:Y:S01]  /*1020*/  LDG.E R3, desc[UR12][R2.64] ;  /* 0x0000000c02037981 */ /* 0x0010a2000c1e1900 */
[----:B------:R-:W-:-:S04]  /*1030*/  UIADD3 UR4, UPT, UPT, UR4, 0x1, URZ ;  /* 0x0000000104047890 */ /* 0x000fc8000fffe0ff */
[----:B------:R-:W-:Y:S01]  /*1040*/  UISETP.NE.AND UP0, UPT, UR4, URZ, UPT ;  /* 0x000000ff0400728c */ /* 0x000fe2000bf05270 */
[----:B0-----:R-:W-:-:S04]  /*1050*/  IADD3 R2, P0, PT, R2, 0x4, RZ ;  /* 0x0000000402027810 */ /* 0x001fc80007f1e0ff */
[----:B------:R-:W-:Y:S01]  /*1060*/  IADD3.X R9, PT, PT, RZ, R9, RZ, P0, !PT ;  /* 0x00000009ff097210 */ /* 0x000fe200007fe4ff */
[----:B--2---:R-:W-:-:S04]  /*1070*/  FADD R7, R3, -R4 ;  /* 0x8000000403077221 */ /* 0x004fc80000000000 */
[----:B------:R-:W-:Y:S01]  /*1080*/  FFMA R6, R7, R7, R6 ;  /* 0x0000000707067223 */ /* 0x000fe20000000006 */
[----:B------:R-:W-:Y:S06]  /*1090*/  BRA.U UP0, `(.L_x_12) ;  /* 0xfffffffd00dc7547 */ /* 0x000fec000b83ffff */
.L_x_7:
[----:B------:R-:W1:Y:S01]  /*10a0*/  MUFU.RCP R0, R5 ;  /* 0x0000000500007308 */ /* 0x000e620000001000 */
[----:B------:R-:W2:Y:S07]  /*10b0*/  LDC R2, c[0x0][0x390] ;  /* 0x0000e400ff027b82 */ /* 0x000eae0000000800 */
[----:B------:R-:W3:Y:S01]  /*10c0*/  FCHK P0, R6, R5 ;  /* 0x0000000506007302 */ /* 0x000ee20000000000 */
[----:B-1----:R-:W-:-:S04]  /*10d0*/  FFMA R3, -R5, R0, 1 ;  /* 0x3f80000005037423 */ /* 0x002fc80000000100 */
[----:B------:R-:W-:-:S04]  /*10e0*/  FFMA R0, R0, R3, R0 ;  /* 0x0000000300007223 */ /* 0x000fc80000000000 */
[----:B------:R-:W-:Y:S01]  /*10f0*/  FFMA R3, R0, R6, RZ ;  /* 0x0000000600037223 */ /* 0x000fe200000000ff */
[----:B--2---:R-:W-:-:S03]  /*1100*/  ISETP.GE.AND P2, PT, R2, 0x1, PT ;  /* 0x000000010200780c */ /* 0x004fc60003f46270 */
[----:B------:R-:W-:-:S04]  /*1110*/  FFMA R2, -R5, R3, R6 ;  /* 0x0000000305027223 */ /* 0x000fc80000000106 */
[----:B------:R-:W-:Y:S01]  /*1120*/  FFMA R0, R0, R2, R3 ;  /* 0x0000000200007223 */ /* 0x000fe20000000003 */
[----:B---3--:R-:W-:Y:S06]  /*1130*/  @!P0 BRA `(.L_x_13) ;  /* 0x0000000000108947 */ /* 0x008fec0003800000 */
[----:B------:R-:W-:Y:S02]  /*1140*/  MOV R0, R6 ;  /* 0x0000000600007202 */ /* 0x000fe40000000f00 */
[----:B------:R-:W-:Y:S02]  /*1150*/  MOV R3, R5 ;  /* 0x0000000500037202 */ /* 0x000fe40000000f00 */
[----:B------:R-:W-:-:S07]  /*1160*/  MOV R2, 0x1180 ;  /* 0x0000118000027802 */ /* 0x000fce0000000f00 */
[----:B0-----:R-:W-:Y:S05]  /*1170*/  CALL.REL.NOINC `($__internal_2_$__cuda_sm3x_div_rn_noftz_f32_slowpath) ;  /* 0x0000001000847944 */ /* 0x001fea0003c00000 */
.L_x_13:
[----:B------:R-:W1:Y:S02]  /*1180*/  LDCU UR4, c[0x0][0x394] ;  /* 0x00007280ff0477ac */ /* 0x000e640008000800 */
[----:B-1----:R-:W-:-:S04]  /*1190*/  FADD R3, R0, UR4 ;  /* 0x0000000400037e21 */ /* 0x002fc80008000000 */
[----:B------:R1:W2:Y:S01]  /*11a0*/  MUFU.RSQ R2, R3 ;  /* 0x0000000300027308 */ /* 0x0002a20000001400 */
[----:B------:R-:W-:-:S04]  /*11b0*/  IADD3 R0, PT, PT, R3, -0xd000000, RZ ;  /* 0xf300000003007810 */ /* 0x000fc80007ffe0ff */
[----:B------:R-:W-:-:S13]  /*11c0*/  ISETP.GT.U32.AND P0, PT, R0, 0x727fffff, PT ;  /* 0x727fffff0000780c */ /* 0x000fda0003f04070 */
[----:B-12---:R-:W-:Y:S05]  /*11d0*/  @!P0 BRA `(.L_x_14) ;  /* 0x00000000000c8947 */ /* 0x006fea0003800000 */
[----:B------:R-:W-:-:S07]  /*11e0*/  MOV R6, 0x1200 ;  /* 0x0000120000067802 */ /* 0x000fce0000000f00 */
[----:B0-----:R-:W-:Y:S05]  /*11f0*/  CALL.REL.NOINC `($__internal_1_$__cuda_sm20_sqrt_rn_f32_slowpath) ;  /* 0x0000001000007944 */ /* 0x001fea0003c00000 */
[----:B------:R-:W-:Y:S05]  /*1200*/  BRA `(.L_x_15) ;  /* 0x0000000000107947 */ /* 0x000fea0003800000 */
.L_x_14:
[----:B------:R-:W-:Y:S01]  /*1210*/  FMUL.FTZ R0, R3, R2 ;  /* 0x0000000203007220 */ /* 0x000fe20000410000 */
[----:B------:R-:W-:-:S03]  /*1220*/  FMUL.FTZ R2, R2, 0.5 ;  /* 0x3f00000002027820 */ /* 0x000fc60000410000 */
[----:B------:R-:W-:-:S04]  /*1230*/  FFMA R3, -R0, R0, R3 ;  /* 0x0000000000037223 */ /* 0x000fc80000000103 */
[----:B------:R-:W-:-:S07]  /*1240*/  FFMA R0, R3, R2, R0 ;  /* 0x0000000203007223 */ /* 0x000fce0000000000 */
.L_x_15:
[----:B------:R-:W-:-:S04]  /*1250*/  IADD3 R2, PT, PT, R0, 0x1800000, RZ ;  /* 0x0180000000027810 */ /* 0x000fc80007ffe0ff */
[----:B------:R-:W-:-:S04]  /*1260*/  LOP3.LUT R2, R2, 0x7f800000, RZ, 0xc0, !PT ;  /* 0x7f80000002027812 */ /* 0x000fc800078ec0ff */
[----:B------:R-:W-:-:S13]  /*1270*/  ISETP.GT.U32.AND P0, PT, R2, 0x1ffffff, PT ;  /* 0x01ffffff0200780c */ /* 0x000fda0003f04070 */
[----:B------:R-:W-:Y:S05]  /*1280*/  @P0 BRA `(.L_x_16) ;  /* 0x00000000000c0947 */ /* 0x000fea0003800000 */
[----:B------:R-:W-:-:S07]  /*1290*/  MOV R2, 0x12b0 ;  /* 0x000012b000027802 */ /* 0x000fce0000000f00 */
[----:B0-----:R-:W-:Y:S05]  /*12a0*/  CALL.REL.NOINC `($__internal_0_$__cuda_sm20_rcp_rn_f32_slowpath) ;  /* 0x0000000c00047944 */ /* 0x001fea0003c00000 */
[----:B------:R-:W-:Y:S05]  /*12b0*/  BRA `(.L_x_17) ;  /* 0x0000000000107947 */ /* 0x000fea0003800000 */
.L_x_16:
[----:B------:R-:W1:Y:S02]  /*12c0*/  MUFU.RCP R3, R0 ;  /* 0x0000000000037308 */ /* 0x000e640000001000 */
[----:B-1----:R-:W-:-:S04]  /*12d0*/  FFMA R2, R3, R0, -1 ;  /* 0xbf80000003027423 */ /* 0x002fc80000000000 */
[----:B------:R-:W-:-:S04]  /*12e0*/  FADD.FTZ R2, -R2, -RZ ;  /* 0x800000ff02027221 */ /* 0x000fc80000010100 */
[----:B------:R-:W-:-:S07]  /*12f0*/  FFMA R0, R3, R2, R3 ;  /* 0x0000000203007223 */ /* 0x000fce0000000003 */
.L_x_17:
[----:B0-----:R-:W-:Y:S05]  /*1300*/  @!P2 EXIT ;  /* 0x000000000000a94d */ /* 0x001fea0003800000 */
[----:B------:R-:W0:Y:S01]  /*1310*/  LDCU UR6, c[0x0][0x390] ;  /* 0x00007200ff0677ac */ /* 0x000e220008000800 */
[----:B------:R-:W-:Y:S01]  /*1320*/  HFMA2 R2, -RZ, RZ, 0, 0 ;  /* 0x00000000ff027431 */ /* 0x000fe200000001ff */
[----:B0-----:R-:W-:Y:S02]  /*1330*/  UISETP.GE.U32.AND UP0, UPT, UR6, 0x10, UPT ;  /* 0x000000100600788c */ /* 0x001fe4000bf06070 */
[----:B------:R-:W-:-:S06]  /*1340*/  ULOP3.LUT UR14, UR6, 0xf, URZ, 0xc0, !UPT ;  /* 0x0000000f060e7892 */ /* 0x000fcc000f8ec0ff */
[----:B------:R-:W-:Y:S01]  /*1350*/  ISETP.NE.AND P2, PT, RZ, UR14, PT ;  /* 0x0000000eff007c0c */ /* 0x000fe2000bf45270 */
[----:B------:R-:W-:-:S12]  /*1360*/  BRA.U !UP0, `(.L_x_18) ;  /* 0x00000005085c7547 */ /* 0x000fd8000b800000 */
[----:B------:R-:W0:Y:S01]  /*1370*/  LDCU.128 UR8, c[0x0][0x380] ;  /* 0x00007000ff0877ac */ /* 0x000e220008000c00 */
[----:B------:R-:W-:-:S04]  /*1380*/  ULOP3.LUT UR15, UR6, 0x7ffffff0, URZ, 0xc0, !UPT ;  /* 0x7ffffff0060f7892 */ /* 0x000fc8000f8ec0ff */
[----:B------:R-:W-:Y:S02]  /*1390*/  UIADD3 UR7, UPT, UPT, -UR15, URZ, URZ ;  /* 0x000000ff0f077290 */ /* 0x000fe4000fffe1ff */
[----:B------:R-:W-:Y:S01]  /*13a0*/  MOV R2, UR15 ;  /* 0x0000000f00027c02 */ /* 0x000fe20008000f00 */
[----:B0-----:R-:W-:Y:S02]  /*13b0*/  UIADD3 UR8, UP1, UPT, UR8, 0x20, URZ ;  /* 0x0000002008087890 */ /* 0x001fe4000ff3e0ff */
[----:B------:R-:W-:Y:S02]  /*13c0*/  UIADD3 UR4, UP0, UPT, UR10, 0x20, URZ ;  /* 0x000000200a047890 */ /* 0x000fe4000ff1e0ff */
[----:B------:R-:W-:Y:S02]  /*13d0*/  UIADD3.X UR9, UPT, UPT, URZ, UR9, URZ, UP1, !UPT ;  /* 0x00000009ff097290 */ /* 0x000fe40008ffe4ff */
[----:B------:R-:W-:Y:S01]  /*13e0*/  UIADD3.X UR5, UPT, UPT, URZ, UR11, URZ, UP0, !UPT ;  /* 0x0000000bff057290 */ /* 0x000fe200087fe4ff */
[----:B------:R-:W-:-:S02]  /*13f0*/  MOV R3, UR8 ;  /* 0x0000000800037c02 */ /* 0x000fc40008000f00 */
[----:B------:R-:W-:Y:S02]  /*1400*/  MOV R5, UR4 ;  /* 0x0000000400057c02 */ /* 0x000fe40008000f00 */
[----:B------:R-:W-:Y:S02]  /*1410*/  MOV R12, UR9 ;  /* 0x00000009000c7c02 */ /* 0x000fe40008000f00 */
[----:B------:R-:W-:-:S07]  /*1420*/  MOV R10, UR5 ;  /* 0x00000005000a7c02 */ /* 0x000fce0008000f00 */
.L_x_19:
[----:B------:R-:W-:Y:S02]  /*1430*/  MOV R6, R3 ;  /* 0x0000000300067202 */ /* 0x000fe40000000f00 */
[----:B------:R-:W-:-:S05]  /*1440*/  MOV R7, R12 ;  /* 0x0000000c00077202 */ /* 0x000fca0000000f00 */
[----:B--2---:R-:W2:Y:S01]  /*1450*/  LDG.E R3, desc[UR12][R6.64+-0x20] ;  /* 0xffffe00c06037981 */ /* 0x004ea2000c1e1900 */
[----:B------:R-:W-:Y:S02]  /*1460*/  MOV R8, R5 ;  /* 0x0000000500087202 */ /* 0x000fe40000000f00 */
[----:B------:R-:W-:Y:S01]  /*1470*/  MOV R9, R10 ;  /* 0x0000000a00097202 */ /* 0x000fe20000000f00 */
[----:B--2---:R-:W-:-:S04]  /*1480*/  FADD R3, R3, -R4 ;  /* 0x8000000403037221 */ /* 0x004fc80000000000 */
[----:B------:R-:W-:-:S05]  /*1490*/  FMUL R3, R3, R0 ;  /* 0x0000000003037220 */ /* 0x000fca0000400000 */
[----:B------:R0:W-:Y:S04]  /*14a0*/  STG.E desc[UR12][R8.64+-0x20], R3 ;  /* 0xffffe00308007986 */ /* 0x0001e8000c10190c */
[----:B------:R-:W2:Y:S02]  /*14b0*/  LDG.E R5, desc[UR12][R6.64+-0x1c] ;  /* 0xffffe40c06057981 */ /* 0x000ea4000c1e1900 */
[----:B--2---:R-:W-:-:S04]  /*14c0*/  FADD R5, R5, -R4 ;  /* 0x8000000405057221 */ /* 0x004fc80000000000 */
[----:B------:R-:W-:-:S05]  /*14d0*/  FMUL R5, R5, R0 ;  /* 0x0000000005057220 */ /* 0x000fca0000400000 */
[----:B------:R1:W-:Y:S04]  /*14e0*/  STG.E desc[UR12][R8.64+-0x1c], R5 ;  /* 0xffffe40508007986 */ /* 0x0003e8000c10190c */
[----:B------:R-:W2:Y:S02]  /*14f0*/  LDG.E R11, desc[UR12][R6.64+-0x18] ;  /* 0xffffe80c060b7981 */ /* 0x000ea4000c1e1900 */
[----:B--2---:R-:W-:-:S04]  /*1500*/  FADD R11, R11, -R4 ;  /* 0x800000040b0b7221 */ /* 0x004fc80000000000 */
[----:B------:R-:W-:-:S05]  /*1510*/  FMUL R11, R11, R0 ;  /* 0x000000000b0b7220 */ /* 0x000fca0000400000 */
[----:B------:R2:W-:Y:S04]  /*1520*/  STG.E desc[UR12][R8.64+-0x18], R11 ;  /* 0xffffe80b08007986 */ /* 0x0005e8000c10190c */
[----:B------:R-:W3:Y:S02]  /*1530*/  LDG.E R13, desc[UR12][R6.64+-0x14] ;  /* 0xffffec0c060d7981 */ /* 0x000ee4000c1e1900 */
[----:B---3--:R-:W-:-:S04]  /*1540*/  FADD R13, R13, -R4 ;  /* 0x800000040d0d7221 */ /* 0x008fc80000000000 */
[----:B------:R-:W-:-:S05]  /*1550*/  FMUL R13, R13, R0 ;  /* 0x000000000d0d7220 */ /* 0x000fca0000400000 */
[----:B------:R3:W-:Y:S04]  /*1560*/  STG.E desc[UR12][R8.64+-0x14], R13 ;  /* 0xffffec0d08007986 */ /* 0x0007e8000c10190c */
[----:B0-----:R-:W4:Y:S02]  /*1570*/  LDG.E R3, desc[UR12][R6.64+-0x10] ;  /* 0xfffff00c06037981 */ /* 0x001f24000c1e1900 */
[----:B----4-:R-:W-:-:S04]  /*1580*/  FADD R3, R3, -R4 ;  /* 0x8000000403037221 */ /* 0x010fc80000000000 */
[----:B------:R-:W-:-:S05]  /*1590*/  FMUL R3, R3, R0 ;  /* 0x0000000003037220 */ /* 0x000fca0000400000 */
[----:B------:R0:W-:Y:S04]  /*15a0*/  STG.E desc[UR12][R8.64+-0x10], R3 ;  /* 0xfffff00308007986 */ /* 0x0001e8000c10190c */
[----:B-1----:R-:W4:Y:S02]  /*15b0*/  LDG.E R5, desc[UR12][R6.64+-0xc] ;  /* 0xfffff40c06057981 */ /* 0x002f24000c1e1900 */
[----:B----4-:R-:W-:-:S04]  /*15c0*/  FADD R5, R5, -R4 ;  /* 0x8000000405057221 */ /* 0x010fc80000000000 */
[----:B------:R-:W-:-:S05]  /*15d0*/  FMUL R5, R5, R0 ;  /* 0x0000000005057220 */ /* 0x000fca0000400000 */
[----:B------:R1:W-:Y:S04]  /*15e0*/  STG.E desc[UR12][R8.64+-0xc], R5 ;  /* 0xfffff40508007986 */ /* 0x0003e8000c10190c */
[----:B--2---:R-:W2:Y:S02]  /*15f0*/  LDG.E R11, desc[UR12][R6.64+-0x8] ;  /* 0xfffff80c060b7981 */ /* 0x004ea4000c1e1900 */
[----:B--2---:R-:W-:-:S04]  /*1600*/  FADD R11, R11, -R4 ;  /* 0x800000040b0b7221 */ /* 0x004fc80000000000 */
[----:B------:R-:W-:-:S05]  /*1610*/  FMUL R11, R11, R0 ;  /* 0x000000000b0b7220 */ /* 0x000fca0000400000 */
[----:B------:R2:W-:Y:S04]  /*1620*/  STG.E desc[UR12][R8.64+-0x8], R11 ;  /* 0xfffff80b08007986 */ /* 0x0005e8000c10190c */
[----:B---3--:R-:W3:Y:S02]  /*1630*/  LDG.E R13, desc[UR12][R6.64+-0x4] ;  /* 0xfffffc0c060d7981 */ /* 0x008ee4000c1e1900 */
        /* <DEDUP_REMOVED lines=31> */
[----:B---3--:R-:W3:Y:S01]  /*1830*/  LDG.E R13, desc[UR12][R6.64+0x1c] ;  /* 0x00001c0c060d7981 */ /* 0x008ee2000c1e1900 */
[----:B------:R-:W-:Y:S01]  /*1840*/  UIADD3 UR7, UPT, UPT, UR7, 0x10, URZ ;  /* 0x0000001007077890 */ /* 0x000fe2000fffe0ff */
[----:B0-----:R-:W-:Y:S02]  /*1850*/  IADD3 R3, P0, PT, R6, 0x40, RZ ;  /* 0x0000004006037810 */ /* 0x001fe40007f1e0ff */
[----:B-1----:R-:W-:Y:S01]  /*1860*/  IADD3 R5, P1, PT, R8, 0x40, RZ ;  /* 0x0000004008057810 */ /* 0x002fe20007f3e0ff */
[----:B------:R-:W-:Y:S01]  /*1870*/  UISETP.NE.AND UP0, UPT, UR7, URZ, UPT ;  /* 0x000000ff0700728c */ /* 0x000fe2000bf05270 */
[----:B------:R-:W-:-:S02]  /*1880*/  IADD3.X R12, PT, PT, RZ, R7, RZ, P0, !PT ;  /* 0x00000007ff0c7210 */ /* 0x000fc400007fe4ff */
[----:B------:R-:W-:Y:S01]  /*1890*/  IADD3.X R10, PT, PT, RZ, R9, RZ, P1, !PT ;  /* 0x00000009ff0a7210 */ /* 0x000fe20000ffe4ff */
[----:B---3--:R-:W-:-:S04]  /*18a0*/  FADD R13, R13, -R4 ;  /* 0x800000040d0d7221 */ /* 0x008fc80000000000 */
[----:B------:R-:W-:-:S05]  /*18b0*/  FMUL R13, R13, R0 ;  /* 0x000000000d0d7220 */ /* 0x000fca0000400000 */
[----:B------:R2:W-:Y:S01]  /*18c0*/  STG.E desc[UR12][R8.64+0x1c], R13 ;  /* 0x00001c0d08007986 */ /* 0x0005e2000c10190c */
[----:B------:R-:W-:Y:S05]  /*18d0*/  BRA.U UP0, `(.L_x_19) ;  /* 0xfffffff900d47547 */ /* 0x000fea000b83ffff */
.L_x_18:
[----:B------:R-:W-:Y:S05]  /*18e0*/  @!P2 EXIT ;  /* 0x000000000000a94d */ /* 0x000fea0003800000 */
[----:B------:R-:W-:Y:S02]  /*18f0*/  UISETP.GE.U32.AND UP0, UPT, UR14, 0x8, UPT ;  /* 0x000000080e00788c */ /* 0x000fe4000bf06070 */
[----:B------:R-:W-:-:S06]  /*1900*/  ULOP3.LUT UR5, UR6, 0x7, URZ, 0xc0, !UPT ;  /* 0x0000000706057892 */ /* 0x000fcc000f8ec0ff */
[----:B------:R-:W-:Y:S01]  /*1910*/  ISETP.NE.AND P0, PT, RZ, UR5, PT ;  /* 0x00000005ff007c0c */ /* 0x000fe2000bf05270 */
[----:B------:R-:W-:-:S12]  /*1920*/  BRA.U !UP0, `(.L_x_20) ;  /* 0x0000000108947547 */ /* 0x000fd8000b800000 */
[----:B------:R-:W0:Y:S08]  /*1930*/  LDC.64 R6, c[0x0][0x380] ;  /* 0x0000e000ff067b82 */ /* 0x000e300000000a00 */
[----:B--2---:R-:W1:Y:S01]  /*1940*/  LDC.64 R8, c[0x0][0x388] ;  /* 0x0000e200ff087b82 */ /* 0x004e620000000a00 */
[----:B0-----:R-:W-:-:S05]  /*1950*/  IMAD.WIDE.U32 R6, R2, 0x4, R6 ;  /* 0x0000000402067825 */ /* 0x001fca00078e0006 */
[----:B------:R-:W2:Y:S01]  /*1960*/  LDG.E R3, desc[UR12][R6.64] ;  /* 0x0000000c06037981 */ /* 0x000ea2000c1e1900 */
[----:B-1----:R-:W-:-:S04]  /*1970*/  IMAD.WIDE.U32 R8, R2, 0x4, R8 ;  /* 0x0000000402087825 */ /* 0x002fc800078e0008 */
        /* <DEDUP_REMOVED lines=27> */
[----:B---3--:R-:W2:Y:S01]  /*1b30*/  LDG.E R13, desc[UR12][R6.64+0x1c] ;  /* 0x00001c0c060d7981 */ /* 0x008ea2000c1e1900 */
[----:B------:R-:W-:Y:S01]  /*1b40*/  IADD3 R2, PT, PT, R2, 0x8, RZ ;  /* 0x0000000802027810 */ /* 0x000fe20007ffe0ff */
[----:B--2---:R-:W-:-:S04]  /*1b50*/  FADD R13, R13, -R4 ;  /* 0x800000040d0d7221 */ /* 0x004fc80000000000 */
[----:B------:R-:W-:-:S05]  /*1b60*/  FMUL R13, R13, R0 ;  /* 0x000000000d0d7220 */ /* 0x000fca0000400000 */
[----:B------:R0:W-:Y:S02]  /*1b70*/  STG.E desc[UR12][R8.64+0x1c], R13 ;  /* 0x00001c0d08007986 */ /* 0x0001e4000c10190c */
.L_x_20:
[----:B------:R-:W-:Y:S05]  /*1b80*/  @!P0 EXIT ;  /* 0x000000000000894d */ /* 0x000fea0003800000 */
[----:B------:R-:W-:Y:S02]  /*1b90*/  UISETP.GE.U32.AND UP0, UPT, UR5, 0x4, UPT ;  /* 0x000000040500788c */ /* 0x000fe4000bf06070 */
[----:B------:R-:W-:-:S06]  /*1ba0*/  ULOP3.LUT UR4, UR6, 0x3, URZ, 0xc0, !UPT ;  /* 0x0000000306047892 */ /* 0x000fcc000f8ec0ff */
[----:B------:R-:W-:Y:S01]  /*1bb0*/  ISETP.NE.AND P0, PT, RZ, UR4, PT ;  /* 0x00000004ff007c0c */ /* 0x000fe2000bf05270 */
[----:B------:R-:W-:-:S12]  /*1bc0*/  BRA.U !UP0, `(.L_x_21) ;  /* 0x0000000108547547 */ /* 0x000fd8000b800000 */
[----:B------:R-:W1:Y:S08]  /*1bd0*/  LDC.64 R6, c[0x0][0x380] ;  /* 0x0000e000ff067b82 */ /* 0x000e700000000a00 */
[----:B0-2---:R-:W0:Y:S01]  /*1be0*/  LDC.64 R8, c[0x0][0x388] ;  /* 0x0000e200ff087b82 */ /* 0x005e220000000a00 */
[----:B-1----:R-:W-:-:S05]  /*1bf0*/  IMAD.WIDE.U32 R6, R2, 0x4, R6 ;  /* 0x0000000402067825 */ /* 0x002fca00078e0006 */
[----:B------:R-:W2:Y:S01]  /*1c00*/  LDG.E R3, desc[UR12][R6.64] ;  /* 0x0000000c06037981 */ /* 0x000ea2000c1e1900 */
[----:B0-----:R-:W-:-:S04]  /*1c10*/  IMAD.WIDE.U32 R8, R2, 0x4, R8 ;  /* 0x0000000402087825 */ /* 0x001fc800078e0008 */
        /* <DEDUP_REMOVED lines=11> */
[----:B------:R-:W2:Y:S01]  /*1cd0*/  LDG.E R13, desc[UR12][R6.64+0xc] ;  /* 0x00000c0c060d7981 */ /* 0x000ea2000c1e1900 */
[----:B------:R-:W-:Y:S01]  /*1ce0*/  IADD3 R2, PT, PT, R2, 0x4, RZ ;  /* 0x0000000402027810 */ /* 0x000fe20007ffe0ff */
[----:B--2---:R-:W-:-:S04]  /*1cf0*/  FADD R13, R13, -R4 ;  /* 0x800000040d0d7221 */ /* 0x004fc80000000000 */
[----:B------:R-:W-:-:S05]  /*1d00*/  FMUL R13, R13, R0 ;  /* 0x000000000d0d7220 */ /* 0x000fca0000400000 */
[----:B------:R1:W-:Y:S02]  /*1d10*/  STG.E desc[UR12][R8.64+0xc], R13 ;  /* 0x00000c0d08007986 */ /* 0x0003e4000c10190c */
.L_x_21:
[----:B------:R-:W-:Y:S05]  /*1d20*/  @!P0 EXIT ;  /* 0x000000000000894d */ /* 0x000fea0003800000 */
[----:B------:R-:W3:Y:S01]  /*1d30*/  LDC.64 R6, c[0x0][0x388] ;  /* 0x0000e200ff067b82 */ /* 0x000ee20000000a00 */
[----:B------:R-:W-:-:S07]  /*1d40*/  UIADD3 UR4, UPT, UPT, -UR4, URZ, URZ ;  /* 0x000000ff04047290 */ /* 0x000fce000fffe1ff */
[----:B012---:R-:W0:Y:S01]  /*1d50*/  LDC.64 R8, c[0x0][0x380] ;  /* 0x0000e000ff087b82 */ /* 0x007e220000000a00 */
[----:B---3--:R-:W-:-:S04]  /*1d60*/  IMAD.WIDE.U32 R6, R2, 0x4, R6 ;  /* 0x0000000402067825 */ /* 0x008fc800078e0006 */
[----:B0-----:R-:W-:Y:S01]  /*1d70*/  IMAD.WIDE.U32 R2, R2, 0x4, R8 ;  /* 0x0000000402027825 */ /* 0x001fe200078e0008 */
[----:B------:R-:W-:Y:S02]  /*1d80*/  MOV R8, R6 ;  /* 0x0000000600087202 */ /* 0x000fe40000000f00 */
[----:B------:R-:W-:Y:S02]  /*1d90*/  MOV R9, R7 ;  /* 0x0000000700097202 */ /* 0x000fe40000000f00 */
[----:B------:R-:W-:Y:S02]  /*1da0*/  MOV R6, R2 ;  /* 0x0000000200067202 */ /* 0x000fe40000000f00 */
[----:B------:R-:W-:-:S07]  /*1db0*/  MOV R7, R3 ;  /* 0x0000000300077202 */ /* 0x000fce0000000f00 */
.L_x_22:
[----:B0-----:R-:W-:Y:S02]  /*1dc0*/  MOV R3, R7 ;  /* 0x0000000700037202 */ /* 0x001fe40000000f00 */
[----:B------:R-:W-:-:S05]  /*1dd0*/  MOV R2, R6 ;  /* 0x0000000600027202 */ /* 0x000fca0000000f00 */
[----:B------:R0:W2:Y:S01]  /*1de0*/  LDG.E R3, desc[UR12][R2.64] ;  /* 0x0000000c02037981 */ /* 0x0000a2000c1e1900 */
[----:B------:R-:W-:Y:S01]  /*1df0*/  UIADD3 UR4, UPT, UPT, UR4, 0x1, URZ ;  /* 0x0000000104047890 */ /* 0x000fe2000fffe0ff */
[----:B------:R-:W-:-:S03]  /*1e00*/  IADD3 R6, P1, PT, R6, 0x4, RZ ;  /* 0x0000000406067810 */ /* 0x000fc60007f3e0ff */
[----:B------:R-:W-:Y:S01]  /*1e10*/  UISETP.NE.AND UP0, UPT, UR4, URZ, UPT ;  /* 0x000000ff0400728c */ /* 0x000fe2000bf05270 */
[----:B------:R-:W-:Y:S02]  /*1e20*/  IADD3.X R7, PT, PT, RZ, R7, RZ, P1, !PT ;  /* 0x00000007ff077210 */ /* 0x000fe40000ffe4ff */
[----:B0-----:R-:W-:Y:S02]  /*1e30*/  MOV R2, R8 ;  /* 0x0000000800027202 */ /* 0x001fe40000000f00 */
[----:B------:R-:W-:Y:S01]  /*1e40*/  IADD3 R8, P0, PT, R8, 0x4, RZ ;  /* 0x0000000408087810 */ /* 0x000fe20007f1e0ff */
[----:B--2---:R-:W-:Y:S01]  /*1e50*/  FADD R5, R3, -R4 ;  /* 0x8000000403057221 */ /* 0x004fe20000000000 */
[-C--:B------:R-:W-:Y:S02]  /*1e60*/  MOV R3, R9.reuse ;  /* 0x0000000900037202 */ /* 0x080fe40000000f00 */
[----:B------:R-:W-:Y:S01]  /*1e70*/  IADD3.X R9, PT, PT, RZ, R9, RZ, P0, !PT ;  /* 0x00000009ff097210 */ /* 0x000fe200007fe4ff */
[----:B------:R-:W-:-:S05]  /*1e80*/  FMUL R5, R5, R0 ;  /* 0x0000000005057220 */ /* 0x000fca0000400000 */
[----:B------:R0:W-:Y:S01]  /*1e90*/  STG.E desc[UR12][R2.64], R5 ;  /* 0x0000000502007986 */ /* 0x0001e2000c10190c */
[----:B------:R-:W-:Y:S05]  /*1ea0*/  BRA.U UP0, `(.L_x_22) ;  /* 0xfffffffd00c47547 */ /* 0x000fea000b83ffff */
[----:B------:R-:W-:Y:S05]  /*1eb0*/  EXIT ;  /* 0x000000000000794d */ /* 0x000fea0003800000 */
        .weak           $__internal_0_$__cuda_sm20_rcp_rn_f32_slowpath
        .type           $__internal_0_$__cuda_sm20_rcp_rn_f32_slowpath,@function
        .size           $__internal_0_$__cuda_sm20_rcp_rn_f32_slowpath,($__internal_1_$__cuda_sm20_sqrt_rn_f32_slowpath - $__internal_0_$__cuda_sm20_rcp_rn_f32_slowpath)
$__internal_0_$__cuda_sm20_rcp_rn_f32_slowpath:
[----:B------:R-:W-:-:S04]  /*1ec0*/  SHF.L.U32 R3, R0, 0x1, RZ ;  /* 0x0000000100037819 */ /* 0x000fc800000006ff */
[----:B------:R-:W-:-:S04]  /*1ed0*/  SHF.R.U32.HI R9, RZ, 0x18, R3 ;  /* 0x00000018ff097819 */ /* 0x000fc80000011603 */
[----:B------:R-:W-:-:S13]  /*1ee0*/  ISETP.NE.U32.AND P0, PT, R9, RZ, PT ;  /* 0x000000ff0900720c */ /* 0x000fda0003f05070 */
[----:B------:R-:W-:Y:S05]  /*1ef0*/  @P0 BRA `(.L_x_23) ;  /* 0x00000000002c0947 */ /* 0x000fea0003800000 */
[----:B------:R-:W-:-:S04]  /*1f00*/  SHF.L.U32 R3, R0, 0x1, RZ ;  /* 0x0000000100037819 */ /* 0x000fc800000006ff */
[----:B------:R-:W-:-:S13]  /*1f10*/  ISETP.NE.AND P0, PT, R3, RZ, PT ;  /* 0x000000ff0300720c */ /* 0x000fda0003f05270 */
[----:B------:R0:W1:Y:S01]  /*1f20*/  @!P0 MUFU.RCP R3, R0 ;  /* 0x0000000000038308 */ /* 0x0000620000001000 */
[----:B------:R-:W-:Y:S05]  /*1f30*/  @!P0 BRA `(.L_x_24) ;  /* 0x0000000000a48947 */ /* 0x000fea0003800000 */
[----:B------:R-:W-:-:S04]  /*1f40*/  FFMA R5, R0, 1.84467440737095516160e+19, RZ ;  /* 0x5f80000000057823 */ /* 0x000fc800000000ff */
[----:B0-----:R-:W1:Y:S02]  /*1f50*/  MUFU.RCP R0, R5 ;  /* 0x0000000500007308 */ /* 0x001e640000001000 */
[----:B-1----:R-:W-:-:S04]  /*1f60*/  FFMA R3, R5, R0, -1 ;  /* 0xbf80000005037423 */ /* 0x002fc80000000000 */
[----:B------:R-:W-:-:S04]  /*1f70*/  FADD.FTZ R3, -R3, -RZ ;  /* 0x800000ff03037221 */ /* 0x000fc80000010100 */
[----:B------:R-:W-:-:S04]  /*1f80*/  FFMA R0, R0, R3, R0 ;  /* 0x0000000300007223 */ /* 0x000fc80000000000 */
[----:B------:R-:W-:Y:S01]  /*1f90*/  FFMA R3, R0, 1.84467440737095516160e+19, RZ ;  /* 0x5f80000000037823 */ /* 0x000fe200000000ff */
[----:B------:R-:W-:Y:S06]  /*1fa0*/  BRA `(.L_x_24) ;  /* 0x0000000000887947 */ /* 0x000fec0003800000 */
.L_x_23:
[----:B------:R-:W-:-:S04]  /*1fb0*/  IADD3 R11, PT, PT, R9, -0xfd, RZ ;  /* 0xffffff03090b7810 */ /* 0x000fc80007ffe0ff */
[----:B------:R-:W-:-:S13]  /*1fc0*/  ISETP.GT.U32.AND P0, PT, R11, 0x1, PT ;  /* 0x000000010b00780c */ /* 0x000fda0003f04070 */
[----:B------:R-:W-:Y:S05]  /*1fd0*/  @P0 BRA `(.L_x_25) ;  /* 0x0000000000780947 */ /* 0x000fea0003800000 */
[----:B------:R-:W-:Y:S01]  /*1fe0*/  LOP3.LUT R3, R0, 0x7fffff, RZ, 0xc0, !PT ;  /* 0x007fffff00037812 */ /* 0x000fe200078ec0ff */
[----:B------:R-:W-:-:S03]  /*1ff0*/  HFMA2 R8, -RZ, RZ, 0, 1.78813934326171875e-07 ;  /* 0x00000003ff087431 */ /* 0x000fc600000001ff */
[----:B------:R-:W-:-:S04]  /*2000*/  LOP3.LUT R3, R3, 0x3f800000, RZ, 0xfc, !PT ;  /* 0x3f80000003037812 */ /* 0x000fc800078efcff */
[----:B------:R-:W0:Y:S01]  /*2010*/  MUFU.RCP R6, R3 ;  /* 0x0000000300067308 */ /* 0x000e220000001000 */
[----:B------:R-:W-:Y:S01]  /*2020*/  SHF.L.U32 R8, R8, R11, RZ ;  /* 0x0000000b08087219 */ /* 0x000fe200000006ff */
[----:B0-----:R-:W-:-:S04]  /*2030*/  FFMA R5, R3, R6, -1 ;  /* 0xbf80000003057423 */ /* 0x001fc80000000006 */
[----:B------:R-:W-:-:S04]  /*2040*/  FADD.FTZ R5, -R5, -RZ ;  /* 0x800000ff05057221 */ /* 0x000fc80000010100 */
[CCC-:B------:R-:W-:Y:S01]  /*2050*/  FFMA.RM R7, R6.reuse, R5.reuse, R6.reuse ;  /* 0x0000000506077223 */ /* 0x1c0fe20000004006 */
[----:B------:R-:W-:-:S04]  /*2060*/  FFMA.RP R6, R6, R5, R6 ;  /* 0x0000000506067223 */ /* 0x000fc80000008006 */
[C---:B------:R-:W-:Y:S02]  /*2070*/  LOP3.LUT R5, R7.reuse, 0x7fffff, RZ, 0xc0, !PT ;  /* 0x007fffff07057812 */ /* 0x040fe400078ec0ff */
[----:B------:R-:W-:Y:S02]  /*2080*/  FSETP.NEU.FTZ.AND P0, PT, R7, R6, PT ;  /* 0x000000060700720b */ /* 0x000fe40003f1d000 */
[----:B------:R-:W-:Y:S02]  /*2090*/  LOP3.LUT R5, R5, 0x800000, RZ, 0xfc, !PT ;  /* 0x0080000005057812 */ /* 0x000fe400078efcff */
[----:B------:R-:W-:Y:S02]  /*20a0*/  SEL R6, RZ, 0xffffffff, !P0 ;  /* 0xffffffffff067807 */ /* 0x000fe40004000000 */
[----:B------:R-:W-:Y:S02]  /*20b0*/  LOP3.LUT R8, R8, R5, RZ, 0xc0, !PT ;  /* 0x0000000508087212 */ /* 0x000fe400078ec0ff */
[----:B------:R-:W-:-:S02]  /*20c0*/  IADD3 R6, PT, PT, -R6, RZ, RZ ;  /* 0x000000ff06067210 */ /* 0x000fc40007ffe1ff */
[-C--:B------:R-:W-:Y:S02]  /*20d0*/  SHF.R.U32.HI R8, RZ, R11.reuse, R8 ;  /* 0x0000000bff087219 */ /* 0x080fe40000011608 */
[----:B------:R-:W-:Y:S02]  /*20e0*/  LOP3.LUT P1, RZ, R6, R11, R5, 0xf8, !PT ;  /* 0x0000000b06ff7212 */ /* 0x000fe4000782f805 */
[C---:B------:R-:W-:Y:S02]  /*20f0*/  LOP3.LUT P0, RZ, R8.reuse, 0x1, RZ, 0xc0, !PT ;  /* 0x0000000108ff7812 */ /* 0x040fe4000780c0ff */
[----:B------:R-:W-:Y:S02]  /*2100*/  LOP3.LUT P3, RZ, R8, 0x2, RZ, 0xc0, !PT ;  /* 0x0000000208ff7812 */ /* 0x000fe4000786c0ff */
[----:B------:R-:W-:Y:S02]  /*2110*/  IADD3 R6, PT, PT, R9, -0xfc, RZ ;  /* 0xffffff0409067810 */ /* 0x000fe40007ffe0ff */
[----:B------:R-:W-:-:S02]  /*2120*/  PLOP3.LUT P0, PT, P0, P1, P3, 0xe0, 0x0 ;  /* 0x000000000000781c */ /* 0x000fc40000703c30 */
[----:B------:R-:W-:Y:S02]  /*2130*/  LOP3.LUT P1, RZ, R0, 0x7fffff, RZ, 0xc0, !PT ;  /* 0x007fffff00ff7812 */ /* 0x000fe4000782c0ff */
[----:B------:R-:W-:-:S04]  /*2140*/  SEL R3, RZ, 0x1, !P0 ;  /* 0x00000001ff037807 */ /* 0x000fc80004000000 */
[----:B------:R-:W-:-:S04]  /*2150*/  IADD3 R3, PT, PT, -R3, RZ, RZ ;  /* 0x000000ff03037210 */ /* 0x000fc80007ffe1ff */
[----:B------:R-:W-:Y:S02]  /*2160*/  ISETP.GE.AND P0, PT, R3, RZ, PT ;  /* 0x000000ff0300720c */ /* 0x000fe40003f06270 */
[----:B------:R-:W-:-:S11]  /*2170*/  SHF.R.U32.HI R3, RZ, R6, R5 ;  /* 0x00000006ff037219 */ /* 0x000fd60000011605 */
[----:B------:R-:W-:-:S04]  /*2180*/  @!P0 IADD3 R3, PT, PT, R3, 0x1, RZ ;  /* 0x0000000103038810 */ /* 0x000fc80007ffe0ff */
[----:B------:R-:W-:-:S04]  /*2190*/  @!P1 SHF.L.U32 R3, R3, 0x1, RZ ;  /* 0x0000000103039819 */ /* 0x000fc800000006ff */
[----:B------:R-:W-:Y:S01]  /*21a0*/  LOP3.LUT R3, R3, 0x80000000, R0, 0xf8, !PT ;  /* 0x8000000003037812 */ /* 0x000fe200078ef800 */
[----:B------:R-:W-:Y:S06]  /*21b0*/  BRA `(.L_x_24) ;  /* 0x0000000000047947 */ /* 0x000fec0003800000 */
.L_x_25:
[----:B------:R2:W3:Y:S02]  /*21c0*/  MUFU.RCP R3, R0 ;  /* 0x0000000000037308 */ /* 0x0004e40000001000 */
.L_x_24:
[----:B0123--:R-:W-:Y:S02]  /*21d0*/  MOV R0, R3 ;  /* 0x0000000300007202 */ /* 0x00ffe40000000f00 */
[----:B------:R-:W-:-:S04]  /*21e0*/  MOV R3, 0x0 ;  /* 0x0000000000037802 */ /* 0x000fc80000000f00 */
[----:B------:R-:W-:Y:S05]  /*21f0*/  RET.REL.NODEC R2 `(_Z12LayerNormOnePfS_if) ;  /* 0xffffffdc02807950 */ /* 0x000fea0003c3ffff */
        .weak           $__internal_1_$__cuda_sm20_sqrt_rn_f32_slowpath
        .type           $__internal_1_$__cuda_sm20_sqrt_rn_f32_slowpath,@function
        .size           $__internal_1_$__cuda_sm20_sqrt_rn_f32_slowpath,($__internal_2_$__cuda_sm3x_div_rn_noftz_f32_slowpath - $__internal_1_$__cuda_sm20_sqrt_rn_f32_slowpath)
$__internal_1_$__cuda_sm20_sqrt_rn_f32_slowpath:
[----:B------:R-:W-:-:S13]  /*2200*/  LOP3.LUT P0, RZ, R3, 0x7fffffff, RZ, 0xc0, !PT ;  /* 0x7fffffff03ff7812 */ /* 0x000fda000780c0ff */
[----:B------:R-:W-:Y:S01]  /*2210*/  @!P0 MOV R2, R3 ;  /* 0x0000000300028202 */ /* 0x000fe20000000f00 */
[----:B------:R-:W-:Y:S06]  /*2220*/  @!P0 BRA `(.L_x_26) ;  /* 0x0000000000488947 */ /* 0x000fec0003800000 */
[----:B------:R-:W-:Y:S02]  /*2230*/  FSETP.GEU.FTZ.AND P0, PT, R3, RZ, PT ;  /* 0x000000ff0300720b */ /* 0x000fe40003f1e000 */
[----:B------:R-:W-:-:S11]  /*2240*/  MOV R0, R3 ;  /* 0x0000000300007202 */ /* 0x000fd60000000f00 */
[----:B------:R-:W-:Y:S01]  /*2250*/  @!P0 MOV R2, 0x7fffffff ;  /* 0x7fffffff00028802 */ /* 0x000fe20000000f00 */
[----:B------:R-:W-:Y:S06]  /*2260*/  @!P0 BRA `(.L_x_26) ;  /* 0x0000000000388947 */ /* 0x000fec0003800000 */
[----:B------:R-:W-:-:S13]  /*2270*/  FSETP.GTU.FTZ.AND P0, PT, |R0|, +INF , PT ;  /* 0x7f8000000000780b */ /* 0x000fda0003f1c200 */
[----:B------:R-:W-:Y:S01]  /*2280*/  @P0 FADD.FTZ R2, R0, 1 ;  /* 0x3f80000000020421 */ /* 0x000fe20000010000 */
[----:B------:R-:W-:Y:S06]  /*2290*/  @P0 BRA `(.L_x_26) ;  /* 0x00000000002c0947 */ /* 0x000fec0003800000 */
[----:B------:R-:W-:-:S13]  /*22a0*/  FSETP.NEU.FTZ.AND P0, PT, |R0|, +INF , PT ;  /* 0x7f8000000000780b */ /* 0x000fda0003f1d200 */
[----:B------:R-:W-:Y:S01]  /*22b0*/  @!P0 MOV R2, R0 ;  /* 0x0000000000028202 */ /* 0x000fe20000000f00 */
[----:B------:R-:W-:Y:S06]  /*22c0*/  @!P0 BRA `(.L_x_26) ;  /* 0x0000000000208947 */ /* 0x000fec0003800000 */
[----:B------:R-:W-:-:S04]  /*22d0*/  FFMA R0, R0, 1.84467440737095516160e+19, RZ ;  /* 0x5f80000000007823 */ /* 0x000fc800000000ff */
[----:B------:R-:W0:Y:S02]  /*22e0*/  MUFU.RSQ R3, R0 ;  /* 0x0000000000037308 */ /* 0x000e240000001400 */
[----:B0-----:R-:W-:Y:S01]  /*22f0*/  FMUL.FTZ R5, R0, R3 ;  /* 0x0000000300057220 */ /* 0x001fe20000410000 */
[----:B------:R-:W-:-:S03]  /*2300*/  FMUL.FTZ R3, R3, 0.5 ;  /* 0x3f00000003037820 */ /* 0x000fc60000410000 */
[----:B------:R-:W-:-:S04]  /*2310*/  FADD.FTZ R2, -R5, -RZ ;  /* 0x800000ff05027221 */ /* 0x000fc80000010100 */
[----:B------:R-:W-:-:S04]  /*2320*/  FFMA R2, R5, R2, R0 ;  /* 0x0000000205027223 */ /* 0x000fc80000000000 */
[----:B------:R-:W-:-:S04]  /*2330*/  FFMA R2, R2, R3, R5 ;  /* 0x0000000302027223 */ /* 0x000fc80000000005 */
[----:B------:R-:W-:-:S07]  /*2340*/  FMUL.FTZ R2, R2, 2.3283064365386962891e-10 ;  /* 0x2f80000002027820 */ /* 0x000fce0000410000 */
.L_x_26:
[----:B------:R-:W-:Y:S01]  /*2350*/  HFMA2 R3, -RZ, RZ, 0, 0 ;  /* 0x00000000ff037431 */ /* 0x000fe200000001ff */
[----:B------:R-:W-:Y:S02]  /*2360*/  MOV R0, R2 ;  /* 0x0000000200007202 */ /* 0x000fe40000000f00 */
[----:B------:R-:W-:-:S04]  /*2370*/  MOV R2, R6 ;  /* 0x0000000600027202 */ /* 0x000fc80000000f00 */
[----:B------:R-:W-:Y:S05]  /*2380*/  RET.REL.NODEC R2 `(_Z12LayerNormOnePfS_if) ;  /* 0xffffffdc021c7950 */ /* 0x000fea0003c3ffff */
        .weak           $__internal_2_$__cuda_sm3x_div_rn_noftz_f32_slowpath
        .type           $__internal_2_$__cuda_sm3x_div_rn_noftz_f32_slowpath,@function
        .size           $__internal_2_$__cuda_sm3x_div_rn_noftz_f32_slowpath,(.L_x_38 - $__internal_2_$__cuda_sm3x_div_rn_noftz_f32_slowpath)
$__internal_2_$__cuda_sm3x_div_rn_noftz_f32_slowpath:
[----:B------:R-:W-:Y:S02]  /*2390*/  SHF.R.U32.HI R7, RZ, 0x17, R3 ;  /* 0x00000017ff077819 */ /* 0x000fe40000011603 */
[----:B------:R-:W-:Y:S02]  /*23a0*/  SHF.R.U32.HI R6, RZ, 0x17, R0 ;  /* 0x00000017ff067819 */ /* 0x000fe40000011600 */
[----:B------:R-:W-:Y:S02]  /*23b0*/  LOP3.LUT R12, R7, 0xff, RZ, 0xc0, !PT ;  /* 0x000000ff070c7812 */ /* 0x000fe400078ec0ff */
[----:B------:R-:W-:Y:S02]  /*23c0*/  LOP3.LUT R10, R6, 0xff, RZ, 0xc0, !PT ;  /* 0x000000ff060a7812 */ /* 0x000fe400078ec0ff */
[----:B------:R-:W-:Y:S02]  /*23d0*/  IADD3 R8, PT, PT, R12, -0x1, RZ ;  /* 0xffffffff0c087810 */ /* 0x000fe40007ffe0ff */
[----:B------:R-:W-:-:S02]  /*23e0*/  IADD3 R7, PT, PT, R10, -0x1, RZ ;  /* 0xffffffff0a077810 */ /* 0x000fc40007ffe0ff */
[----:B------:R-:W-:-:S04]  /*23f0*/  ISETP.GT.U32.AND P0, PT, R8, 0xfd, PT ;  /* 0x000000fd0800780c */ /* 0x000fc80003f04070 */
[----:B------:R-:W-:-:S13]  /*2400*/  ISETP.GT.U32.OR P0, PT, R7, 0xfd, P0 ;  /* 0x000000fd0700780c */ /* 0x000fda0000704470 */
[----:B------:R-:W-:Y:S01]  /*2410*/  @!P0 MOV R6, RZ ;  /* 0x000000ff00068202 */ /* 0x000fe20000000f00 */
[----:B------:R-:W-:Y:S06]  /*2420*/  @!P0 BRA `(.L_x_27) ;  /* 0x00000000005c8947 */ /* 0x000fec0003800000 */
[----:B------:R-:W-:Y:S02]  /*2430*/  FSETP.GTU.FTZ.AND P0, PT, |R0|, +INF , PT ;  /* 0x7f8000000000780b */ /* 0x000fe40003f1c200 */
[----:B------:R-:W-:-:S04]  /*2440*/  FSETP.GTU.FTZ.AND P1, PT, |R3|, +INF , PT ;  /* 0x7f8000000300780b */ /* 0x000fc80003f3c200 */
[----:B------:R-:W-:-:S13]  /*2450*/  PLOP3.LUT P0, PT, P0, P1, PT, 0xf8, 0x8f ;  /* 0x00000000008f781c */ /* 0x000fda0000703f70 */
[----:B------:R-:W-:Y:S05]  /*2460*/  @P0 BRA `(.L_x_28) ;  /* 0x0000000400440947 */ /* 0x000fea0003800000 */
[----:B------:R-:W-:-:S13]  /*2470*/  LOP3.LUT P0, RZ, R3, 0x7fffffff, R0, 0xc8, !PT ;  /* 0x7fffffff03ff7812 */ /* 0x000fda000780c800 */
[----:B------:R-:W-:Y:S05]  /*2480*/  @!P0 BRA `(.L_x_29) ;  /* 0x0000000400348947 */ /* 0x000fea0003800000 */
[C---:B------:R-:W-:Y:S02]  /*2490*/  FSETP.NEU.FTZ.AND P3, PT, |R0|.reuse, +INF , PT ;  /* 0x7f8000000000780b */ /* 0x040fe40003f7d200 */
[----:B------:R-:W-:Y:S02]  /*24a0*/  FSETP.NEU.FTZ.AND P1, PT, |R3|, +INF , PT ;  /* 0x7f8000000300780b */ /* 0x000fe40003f3d200 */
[----:B------:R-:W-:-:S11]  /*24b0*/  FSETP.NEU.FTZ.AND P0, PT, |R0|, +INF , PT ;  /* 0x7f8000000000780b */ /* 0x000fd60003f1d200 */
[----:B------:R-:W-:Y:S05]  /*24c0*/  @!P1 BRA !P3, `(.L_x_29) ;  /* 0x0000000400249947 */ /* 0x000fea0005800000 */
[----:B------:R-:W-:-:S04]  /*24d0*/  LOP3.LUT P3, RZ, R0, 0x7fffffff, RZ, 0xc0, !PT ;  /* 0x7fffffff00ff7812 */ /* 0x000fc8000786c0ff */
[----:B------:R-:W-:-:S13]  /*24e0*/  PLOP3.LUT P1, PT, P1, P3, PT, 0x2f, 0xf2 ;  /* 0x0000000000f2781c */ /* 0x000fda0000f26577 */
[----:B------:R-:W-:Y:S05]  /*24f0*/  @P1 BRA `(.L_x_30) ;  /* 0x0000000400101947 */ /* 0x000fea0003800000 */
[----:B------:R-:W-:-:S04]  /*2500*/  LOP3.LUT P1, RZ, R3, 0x7fffffff, RZ, 0xc0, !PT ;  /* 0x7fffffff03ff7812 */ /* 0x000fc8000782c0ff */
[----:B------:R-:W-:-:S13]  /*2510*/  PLOP3.LUT P0, PT, P0, P1, PT, 0x2f, 0xf2 ;  /* 0x0000000000f2781c */ /* 0x000fda0000702577 */
[----:B------:R-:W-:Y:S05]  /*2520*/  @P0 BRA `(.L_x_31) ;  /* 0x0000000000f80947 */ /* 0x000fea0003800000 */
[----:B------:R-:W-:Y:S02]  /*2530*/  ISETP.GE.AND P0, PT, R7, RZ, PT ;  /* 0x000000ff0700720c */ /* 0x000fe40003f06270 */
[----:B------:R-:W-:-:S11]  /*2540*/  ISETP.GE.AND P1, PT, R8, RZ, PT ;  /* 0x000000ff0800720c */ /* 0x000fd60003f26270 */
[----:B------:R-:W-:Y:S01]  /*2550*/  @P0 MOV R6, RZ ;  /* 0x000000ff00060202 */ /* 0x000fe20000000f00 */
[----:B------:R-:W-:Y:S01]  /*2560*/  @!P0 FFMA R0, R0, 1.84467440737095516160e+19, RZ ;  /* 0x5f80000000008823 */ /* 0x000fe200000000ff */
[----:B------:R-:W-:Y:S01]  /*2570*/  @!P0 MOV R6, 0xffffffc0 ;  /* 0xffffffc000068802 */ /* 0x000fe20000000f00 */
[----:B------:R-:W-:-:S03]  /*2580*/  @!P1 FFMA R3, R3, 1.84467440737095516160e+19, RZ ;  /* 0x5f80000003039823 */ /* 0x000fc600000000ff */
[----:B------:R-:W-:-:S07]  /*2590*/  @!P1 IADD3 R6, PT, PT, R6, 0x40, RZ ;  /* 0x0000004006069810 */ /* 0x000fce0007ffe0ff */
.L_x_27:
[----:B------:R-:W-:-:S04]  /*25a0*/  LEA R8, R12, 0xc0800000, 0x17 ;  /* 0xc08000000c087811 */ /* 0x000fc800078eb8ff */
[----:B------:R-:W-:Y:S02]  /*25b0*/  IADD3 R8, PT, PT, -R8, R3, RZ ;  /* 0x0000000308087210 */ /* 0x000fe40007ffe1ff */
[----:B------:R-:W-:Y:S02]  /*25c0*/  IADD3 R3, PT, PT, R10, -0x7f, RZ ;  /* 0xffffff810a037810 */ /* 0x000fe40007ffe0ff */
[----:B------:R-:W0:Y:S01]  /*25d0*/  MUFU.RCP R7, R8 ;  /* 0x0000000800077308 */ /* 0x000e220000001000 */
[----:B------:R-:W-:Y:S02]  /*25e0*/  FADD.FTZ R9, -R8, -RZ ;  /* 0x800000ff08097221 */ /* 0x000fe40000010100 */
[----:B------:R-:W-:Y:S02]  /*25f0*/  IMAD R0, R3, -0x800000, R0 ;  /* 0xff80000003007824 */ /* 0x000fe400078e0200 */
[----:B0-----:R-:W-:-:S04]  /*2600*/  FFMA R10, R7, R9, 1 ;  /* 0x3f800000070a7423 */ /* 0x001fc80000000009 */
[----:B------:R-:W-:-:S04]  /*2610*/  FFMA R14, R7, R10, R7 ;  /* 0x0000000a070e7223 */ /* 0x000fc80000000007 */
[----:B------:R-:W-:-:S04]  /*2620*/  FFMA R7, R0, R14, RZ ;  /* 0x0000000e00077223 */ /* 0x000fc800000000ff */
[----:B------:R-:W-:-:S04]  /*2630*/  FFMA R10, R9, R7, R0 ;  /* 0x00000007090a7223 */ /* 0x000fc80000000000 */
[----:B------:R-:W-:Y:S01]  /*2640*/  FFMA R11, R14, R10, R7 ;  /* 0x0000000a0e0b7223 */ /* 0x000fe20000000007 */
[----:B------:R-:W-:-:S03]  /*2650*/  IADD3 R7, PT, PT, R3, 0x7f, -R12 ;  /* 0x0000007f03077810 */ /* 0x000fc60007ffe80c */
[----:B------:R-:W-:Y:S01]  /*2660*/  FFMA R10, R9, R11, R0 ;  /* 0x0000000b090a7223 */ /* 0x000fe20000000000 */
[----:B------:R-:W-:-:S03]  /*2670*/  IADD3 R7, PT, PT, R7, R6, RZ ;  /* 0x0000000607077210 */ /* 0x000fc60007ffe0ff */
[----:B------:R-:W-:-:S05]  /*2680*/  FFMA R0, R14, R10, R11 ;  /* 0x0000000a0e007223 */ /* 0x000fca000000000b */
[----:B------:R-:W-:-:S04]  /*2690*/  SHF.R.U32.HI R3, RZ, 0x17, R0 ;  /* 0x00000017ff037819 */ /* 0x000fc80000011600 */
[----:B------:R-:W-:-:S04]  /*26a0*/  LOP3.LUT R3, R3, 0xff, RZ, 0xc0, !PT ;  /* 0x000000ff03037812 */ /* 0x000fc800078ec0ff */
[----:B------:R-:W-:-:S04]  /*26b0*/  IADD3 R9, PT, PT, R3, R7, RZ ;  /* 0x0000000703097210 */ /* 0x000fc80007ffe0ff */
[----:B------:R-:W-:-:S04]  /*26c0*/  IADD3 R3, PT, PT, R9, -0x1, RZ ;  /* 0xffffffff09037810 */ /* 0x000fc80007ffe0ff */
[----:B------:R-:W-:-:S13]  /*26d0*/  ISETP.GE.U32.AND P0, PT, R3, 0xfe, PT ;  /* 0x000000fe0300780c */ /* 0x000fda0003f06070 */
[----:B------:R-:W-:Y:S05]  /*26e0*/  @!P0 BRA `(.L_x_32) ;  /* 0x0000000000808947 */ /* 0x000fea0003800000 */
[----:B------:R-:W-:-:S13]  /*26f0*/  ISETP.GT.AND P0, PT, R9, 0xfe, PT ;  /* 0x000000fe0900780c */ /* 0x000fda0003f04270 */
[----:B------:R-:W-:Y:S05]  /*2700*/  @P0 BRA `(.L_x_33) ;  /* 0x00000000006c0947 */ /* 0x000fea0003800000 */
[----:B------:R-:W-:-:S13]  /*2710*/  ISETP.GE.AND P0, PT, R9, 0x1, PT ;  /* 0x000000010900780c */ /* 0x000fda0003f06270 */
[----:B------:R-:W-:Y:S05]  /*2720*/  @P0 BRA `(.L_x_34) ;  /* 0x0000000000980947 */ /* 0x000fea0003800000 */
[----:B------:R-:W-:Y:S02]  /*2730*/  ISETP.GE.AND P0, PT, R9, -0x18, PT ;  /* 0xffffffe80900780c */ /* 0x000fe40003f06270 */
[----:B------:R-:W-:-:S11]  /*2740*/  LOP3.LUT R0, R0, 0x80000000, RZ, 0xc0, !PT ;  /* 0x8000000000007812 */ /* 0x000fd600078ec0ff */
[----:B------:R-:W-:Y:S05]  /*2750*/  @!P0 BRA `(.L_x_34) ;  /* 0x00000000008c8947 */ /* 0x000fea0003800000 */
[CCC-:B------:R-:W-:Y:S01]  /*2760*/  FFMA.RZ R3, R14.reuse, R10.reuse, R11.reuse ;  /* 0x0000000a0e037223 */ /* 0x1c0fe2000000c00b */
[C---:B------:R-:W-:Y:S01]  /*2770*/  IADD3 R8, PT, PT, R9.reuse, 0x20, RZ ;  /* 0x0000002009087810 */ /* 0x040fe20007ffe0ff */
[CCC-:B------:R-:W-:Y:S01]  /*2780*/  FFMA.RM R6, R14.reuse, R10.reuse, R11.reuse ;  /* 0x0000000a0e067223 */ /* 0x1c0fe2000000400b */
[----:B------:R-:W-:Y:S02]  /*2790*/  ISETP.NE.AND P3, PT, R9, RZ, PT ;  /* 0x000000ff0900720c */ /* 0x000fe40003f65270 */
[----:B------:R-:W-:Y:S01]  /*27a0*/  LOP3.LUT R7, R3, 0x7fffff, RZ, 0xc0, !PT ;  /* 0x007fffff03077812 */ /* 0x000fe200078ec0ff */
[----:B------:R-:W-:Y:S01]  /*27b0*/  FFMA.RP R3, R14, R10, R11 ;  /* 0x0000000a0e037223 */ /* 0x000fe2000000800b */
[----:B------:R-:W-:Y:S02]  /*27c0*/  ISETP.NE.AND P1, PT, R9, RZ, PT ;  /* 0x000000ff0900720c */ /* 0x000fe40003f25270 */
[----:B------:R-:W-:Y:S02]  /*27d0*/  LOP3.LUT R7, R7, 0x800000, RZ, 0xfc, !PT ;  /* 0x0080000007077812 */ /* 0x000fe400078efcff */
[----:B------:R-:W-:-:S02]  /*27e0*/  IADD3 R9, PT, PT, -R9, RZ, RZ ;  /* 0x000000ff09097210 */ /* 0x000fc40007ffe1ff */
[----:B------:R-:W-:Y:S02]  /*27f0*/  SHF.L.U32 R8, R7, R8, RZ ;  /* 0x0000000807087219 */ /* 0x000fe400000006ff */
[----:B------:R-:W-:Y:S02]  /*2800*/  FSETP.NEU.FTZ.AND P0, PT, R3, R6, PT ;  /* 0x000000060300720b */ /* 0x000fe40003f1d000 */
[----:B------:R-:W-:Y:S02]  /*2810*/  SEL R6, R9, RZ, P3 ;  /* 0x000000ff09067207 */ /* 0x000fe40001800000 */
[----:B------:R-:W-:Y:S02]  /*2820*/  ISETP.NE.AND P1, PT, R8, RZ, P1 ;  /* 0x000000ff0800720c */ /* 0x000fe40000f25270 */
[----:B------:R-:W-:Y:S02]  /*2830*/  SHF.R.U32.HI R6, RZ, R6, R7 ;  /* 0x00000006ff067219 */ /* 0x000fe40000011607 */
[----:B------:R-:W-:-:S02]  /*2840*/  PLOP3.LUT P0, PT, P0, P1, PT, 0xf8, 0x8f ;  /* 0x00000000008f781c */ /* 0x000fc40000703f70 */
[----:B------:R-:W-:Y:S02]  /*2850*/  SHF.R.U32.HI R8, RZ, 0x1, R6 ;  /* 0x00000001ff087819 */ /* 0x000fe40000011606 */
[----:B------:R-:W-:-:S04]  /*2860*/  SEL R3, RZ, 0x1, !P0 ;  /* 0x00000001ff037807 */ /* 0x000fc80004000000 */
[----:B------:R-:W-:-:S04]  /*2870*/  LOP3.LUT R3, R3, 0x1, R8, 0xf8, !PT ;  /* 0x0000000103037812 */ /* 0x000fc800078ef808 */
[----:B------:R-:W-:-:S04]  /*2880*/  LOP3.LUT R3, R3, R6, RZ, 0xc0, !PT ;  /* 0x0000000603037212 */ /* 0x000fc800078ec0ff */
[----:B------:R-:W-:-:S04]  /*2890*/  IADD3 R3, PT, PT, R8, R3, RZ ;  /* 0x0000000308037210 */ /* 0x000fc80007ffe0ff */
[----:B------:R-:W-:Y:S01]  /*28a0*/  LOP3.LUT R0, R3, R0, RZ, 0xfc, !PT ;  /* 0x0000000003007212 */ /* 0x000fe200078efcff */
[----:B------:R-:W-:Y:S06]  /*28b0*/  BRA `(.L_x_34) ;  /* 0x0000000000347947 */ /* 0x000fec0003800000 */
.L_x_33:
[----:B------:R-:W-:-:S04]  /*28c0*/  LOP3.LUT R0, R0, 0x80000000, RZ, 0xc0, !PT ;  /* 0x8000000000007812 */ /* 0x000fc800078ec0ff */
[----:B------:R-:W-:Y:S01]  /*28d0*/  LOP3.LUT R0, R0, 0x7f800000, RZ, 0xfc, !PT ;  /* 0x7f80000000007812 */ /* 0x000fe200078efcff */
[----:B------:R-:W-:Y:S06]  /*28e0*/  BRA `(.L_x_34) ;  /* 0x0000000000287947 */ /* 0x000fec0003800000 */
.L_x_32:
[----:B------:R-:W-:Y:S01]  /*28f0*/  LEA R0, R7, R0, 0x17 ;  /* 0x0000000007007211 */ /* 0x000fe200078eb8ff */
[----:B------:R-:W-:Y:S06]  /*2900*/  BRA `(.L_x_34) ;  /* 0x0000000000207947 */ /* 0x000fec0003800000 */
.L_x_31:
[----:B------:R-:W-:-:S04]  /*2910*/  LOP3.LUT R0, R3, 0x80000000, R0, 0x48, !PT ;  /* 0x8000000003007812 */ /* 0x000fc800078e4800 */
[----:B------:R-:W-:Y:S01]  /*2920*/  LOP3.LUT R0, R0, 0x7f800000, RZ, 0xfc, !PT ;  /* 0x7f80000000007812 */ /* 0x000fe200078efcff */
[----:B------:R-:W-:Y:S06]  /*2930*/  BRA `(.L_x_34) ;  /* 0x0000000000147947 */ /* 0x000fec0003800000 */
.L_x_30:
[----:B------:R-:W-:Y:S01]  /*2940*/  LOP3.LUT R0, R3, 0x80000000, R0, 0x48, !PT ;  /* 0x8000000003007812 */ /* 0x000fe200078e4800 */
[----:B------:R-:W-:Y:S06]  /*2950*/  BRA `(.L_x_34) ;  /* 0x00000000000c7947 */ /* 0x000fec0003800000 */
.L_x_29:
[----:B------:R-:W0:Y:S01]  /*2960*/  MUFU.RSQ R0, -QNAN ;  /* 0xffc0000000007908 */ /* 0x000e220000001400 */
[----:B------:R-:W-:Y:S05]  /*2970*/  BRA `(.L_x_34) ;  /* 0x0000000000047947 */ /* 0x000fea0003800000 */
.L_x_28:
[----:B------:R-:W-:-:S07]  /*2980*/  FADD.FTZ R0, R0, R3 ;  /* 0x0000000300007221 */ /* 0x000fce0000010000 */
.L_x_34:
[----:B------:R-:W-:-:S04]  /*2990*/  HFMA2 R3, -RZ, RZ, 0, 0 ;  /* 0x00000000ff037431 */ /* 0x000fc800000001ff */
[----:B0-----:R-:W-:Y:S05]  /*29a0*/  RET.REL.NODEC R2 `(_Z12LayerNormOnePfS_if) ;  /* 0xffffffd402947950 */ /* 0x001fea0003c3ffff */
.L_x_35:
[----:B------:R-:W-:-:S00]  /*29b0*/  BRA `(.L_x_35) ;  /* 0xfffffffc00fc7947 */ /* 0x000fc0000383ffff */
[----:B------:R-:W-:-:S00]  /*29c0*/  NOP ;  /* 0x0000000000007918 */ /* 0x000fc00000000000 */
        /* <DEDUP_REMOVED lines=11> */
.L_x_38:


//--------------------- .nv.shared.reserved.0     --------------------------
	.section	.nv.shared.reserved.0,"aw",@nobits
	.weak		__nv_reservedSMEM_offset_0_alias
	.size		__nv_reservedSMEM_offset_0_alias, 0, 64
	.other		__nv_reservedSMEM_offset_0_alias,@"STO_CUDA_RESERVED_SHARED STV_DEFAULT"
__nv_reservedSMEM_offset_0_alias:
	.zero		0
	.zero		64


//--------------------- .nv.constant0._Z12LayerNormOnePfS_if --------------------------
	.section	.nv.constant0._Z12LayerNormOnePfS_if,"a",@progbits
	.sectionflags	@""
	.align	4
.nv.constant0._Z12LayerNormOnePfS_if:
	.zero		920


//--------------------- SYMBOLS --------------------------

	.type		.nv.reservedSmem.offset0,@object
	.size		.nv.reservedSmem.offset0,0x4
